//
// Generated by NVIDIA NVVM Compiler
//
// Compiler Build ID: CL-36424714
// Cuda compilation tools, release 13.0, V13.0.88
// Based on NVVM 20.0.0
//

.version 9.0
.target sm_100
.address_size 64

	// .globl	_Z15assign_clustersiiPKdS0_PiPdS2_S2_S2_S1_
.global .attribute(.managed) .align 4 .u32 assignment_changed = 1;
// _ZZ15assign_clustersiiPKdS0_PiPdS2_S2_S2_S1_E5x_sum has been demoted
// _ZZ15assign_clustersiiPKdS0_PiPdS2_S2_S2_S1_E5y_sum has been demoted
// _ZZ15assign_clustersiiPKdS0_PiPdS2_S2_S2_S1_E4size has been demoted
// _ZZ20reduce_temp_clustersiiPKdS0_PKiPdS3_PiE5x_sum has been demoted
// _ZZ20reduce_temp_clustersiiPKdS0_PKiPdS3_PiE5y_sum has been demoted
// _ZZ20reduce_temp_clustersiiPKdS0_PKiPdS3_PiE4size has been demoted

.visible .entry _Z15assign_clustersiiPKdS0_PiPdS2_S2_S2_S1_(
	.param .u32 _Z15assign_clustersiiPKdS0_PiPdS2_S2_S2_S1__param_0,
	.param .u32 _Z15assign_clustersiiPKdS0_PiPdS2_S2_S2_S1__param_1,
	.param .u64 .ptr .align 1 _Z15assign_clustersiiPKdS0_PiPdS2_S2_S2_S1__param_2,
	.param .u64 .ptr .align 1 _Z15assign_clustersiiPKdS0_PiPdS2_S2_S2_S1__param_3,
	.param .u64 .ptr .align 1 _Z15assign_clustersiiPKdS0_PiPdS2_S2_S2_S1__param_4,
	.param .u64 .ptr .align 1 _Z15assign_clustersiiPKdS0_PiPdS2_S2_S2_S1__param_5,
	.param .u64 .ptr .align 1 _Z15assign_clustersiiPKdS0_PiPdS2_S2_S2_S1__param_6,
	.param .u64 .ptr .align 1 _Z15assign_clustersiiPKdS0_PiPdS2_S2_S2_S1__param_7,
	.param .u64 .ptr .align 1 _Z15assign_clustersiiPKdS0_PiPdS2_S2_S2_S1__param_8,
	.param .u64 .ptr .align 1 _Z15assign_clustersiiPKdS0_PiPdS2_S2_S2_S1__param_9
)
{
	.reg .pred 	%p<42>;
	.reg .b32 	%r<126>;
	.reg .b64 	%rd<51>;
	.reg .b64 	%fd<181>;
	// demoted variable
	.shared .align 8 .b8 _ZZ15assign_clustersiiPKdS0_PiPdS2_S2_S2_S1_E5x_sum[4096];
	// demoted variable
	.shared .align 8 .b8 _ZZ15assign_clustersiiPKdS0_PiPdS2_S2_S2_S1_E5y_sum[4096];
	// demoted variable
	.shared .align 4 .b8 _ZZ15assign_clustersiiPKdS0_PiPdS2_S2_S2_S1_E4size[2048];
	ld.param.u32 	%r41, [_Z15assign_clustersiiPKdS0_PiPdS2_S2_S2_S1__param_0];
	ld.param.u32 	%r39, [_Z15assign_clustersiiPKdS0_PiPdS2_S2_S2_S1__param_1];
	ld.param.u64 	%rd21, [_Z15assign_clustersiiPKdS0_PiPdS2_S2_S2_S1__param_2];
	ld.param.u64 	%rd22, [_Z15assign_clustersiiPKdS0_PiPdS2_S2_S2_S1__param_3];
	ld.param.u64 	%rd23, [_Z15assign_clustersiiPKdS0_PiPdS2_S2_S2_S1__param_5];
	ld.param.u64 	%rd24, [_Z15assign_clustersiiPKdS0_PiPdS2_S2_S2_S1__param_6];
	cvta.to.global.u64 	%rd1, %rd24;
	cvta.to.global.u64 	%rd2, %rd23;
	cvta.to.global.u64 	%rd3, %rd22;
	cvta.to.global.u64 	%rd4, %rd21;
	mov.u32 	%r1, %ctaid.x;
	mov.u32 	%r42, %ntid.x;
	mov.u32 	%r2, %tid.x;
	mad.lo.s32 	%r3, %r1, %r42, %r2;
	setp.ge.s32 	%p1, %r3, %r41;
	mov.b32 	%r121, -1;
	@%p1 bra 	$L__BB0_16;
	setp.lt.s32 	%p2, %r39, 1;
	mov.b32 	%r121, -1;
	@%p2 bra 	$L__BB0_13;
	mul.wide.s32 	%rd25, %r3, 8;
	add.s64 	%rd26, %rd4, %rd25;
	ld.global.nc.f64 	%fd1, [%rd26];
	add.s64 	%rd27, %rd3, %rd25;
	ld.global.nc.f64 	%fd2, [%rd27];
	and.b32  	%r4, %r39, 7;
	setp.lt.u32 	%p3, %r39, 8;
	mov.b32 	%r121, -1;
	mov.f64 	%fd176, 0d7FF0000000000000;
	mov.b32 	%r116, 0;
	@%p3 bra 	$L__BB0_5;
	and.b32  	%r116, %r39, 2147483640;
	add.s64 	%rd50, %rd2, 32;
	add.s64 	%rd49, %rd1, 32;
	mov.b32 	%r121, -1;
	mov.f64 	%fd176, 0d7FF0000000000000;
	mov.b32 	%r110, 0;
$L__BB0_4:
	.pragma "nounroll";
	ld.global.nc.f64 	%fd16, [%rd50+-32];
	ld.global.nc.f64 	%fd17, [%rd49+-32];
	sub.f64 	%fd18, %fd1, %fd16;
	sub.f64 	%fd19, %fd2, %fd17;
	mul.f64 	%fd20, %fd19, %fd19;
	fma.rn.f64 	%fd21, %fd18, %fd18, %fd20;
	setp.lt.f64 	%p4, %fd21, %fd176;
	selp.b32 	%r49, %r110, %r121, %p4;
	selp.f64 	%fd22, %fd21, %fd176, %p4;
	ld.global.nc.f64 	%fd23, [%rd50+-24];
	ld.global.nc.f64 	%fd24, [%rd49+-24];
	sub.f64 	%fd25, %fd1, %fd23;
	sub.f64 	%fd26, %fd2, %fd24;
	mul.f64 	%fd27, %fd26, %fd26;
	fma.rn.f64 	%fd28, %fd25, %fd25, %fd27;
	setp.lt.f64 	%p5, %fd28, %fd22;
	add.s32 	%r50, %r110, 1;
	selp.b32 	%r51, %r50, %r49, %p5;
	selp.f64 	%fd29, %fd28, %fd22, %p5;
	ld.global.nc.f64 	%fd30, [%rd50+-16];
	ld.global.nc.f64 	%fd31, [%rd49+-16];
	sub.f64 	%fd32, %fd1, %fd30;
	sub.f64 	%fd33, %fd2, %fd31;
	mul.f64 	%fd34, %fd33, %fd33;
	fma.rn.f64 	%fd35, %fd32, %fd32, %fd34;
	setp.lt.f64 	%p6, %fd35, %fd29;
	add.s32 	%r52, %r110, 2;
	selp.b32 	%r53, %r52, %r51, %p6;
	selp.f64 	%fd36, %fd35, %fd29, %p6;
	ld.global.nc.f64 	%fd37, [%rd50+-8];
	ld.global.nc.f64 	%fd38, [%rd49+-8];
	sub.f64 	%fd39, %fd1, %fd37;
	sub.f64 	%fd40, %fd2, %fd38;
	mul.f64 	%fd41, %fd40, %fd40;
	fma.rn.f64 	%fd42, %fd39, %fd39, %fd41;
	setp.lt.f64 	%p7, %fd42, %fd36;
	add.s32 	%r54, %r110, 3;
	selp.b32 	%r55, %r54, %r53, %p7;
	selp.f64 	%fd43, %fd42, %fd36, %p7;
	ld.global.nc.f64 	%fd44, [%rd50];
	ld.global.nc.f64 	%fd45, [%rd49];
	sub.f64 	%fd46, %fd1, %fd44;
	sub.f64 	%fd47, %fd2, %fd45;
	mul.f64 	%fd48, %fd47, %fd47;
	fma.rn.f64 	%fd49, %fd46, %fd46, %fd48;
	setp.lt.f64 	%p8, %fd49, %fd43;
	add.s32 	%r56, %r110, 4;
	selp.b32 	%r57, %r56, %r55, %p8;
	selp.f64 	%fd50, %fd49, %fd43, %p8;
	ld.global.nc.f64 	%fd51, [%rd50+8];
	ld.global.nc.f64 	%fd52, [%rd49+8];
	sub.f64 	%fd53, %fd1, %fd51;
	sub.f64 	%fd54, %fd2, %fd52;
	mul.f64 	%fd55, %fd54, %fd54;
	fma.rn.f64 	%fd56, %fd53, %fd53, %fd55;
	setp.lt.f64 	%p9, %fd56, %fd50;
	add.s32 	%r58, %r110, 5;
	selp.b32 	%r59, %r58, %r57, %p9;
	selp.f64 	%fd57, %fd56, %fd50, %p9;
	ld.global.nc.f64 	%fd58, [%rd50+16];
	ld.global.nc.f64 	%fd59, [%rd49+16];
	sub.f64 	%fd60, %fd1, %fd58;
	sub.f64 	%fd61, %fd2, %fd59;
	mul.f64 	%fd62, %fd61, %fd61;
	fma.rn.f64 	%fd63, %fd60, %fd60, %fd62;
	setp.lt.f64 	%p10, %fd63, %fd57;
	add.s32 	%r60, %r110, 6;
	selp.b32 	%r61, %r60, %r59, %p10;
	selp.f64 	%fd64, %fd63, %fd57, %p10;
	ld.global.nc.f64 	%fd65, [%rd50+24];
	ld.global.nc.f64 	%fd66, [%rd49+24];
	sub.f64 	%fd67, %fd1, %fd65;
	sub.f64 	%fd68, %fd2, %fd66;
	mul.f64 	%fd69, %fd68, %fd68;
	fma.rn.f64 	%fd70, %fd67, %fd67, %fd69;
	setp.lt.f64 	%p11, %fd70, %fd64;
	add.s32 	%r62, %r110, 7;
	selp.b32 	%r121, %r62, %r61, %p11;
	selp.f64 	%fd176, %fd70, %fd64, %p11;
	add.s64 	%rd50, %rd50, 64;
	add.s64 	%rd49, %rd49, 64;
	add.s32 	%r110, %r110, 8;
	setp.ne.s32 	%p12, %r110, %r116;
	@%p12 bra 	$L__BB0_4;
$L__BB0_5:
	setp.eq.s32 	%p13, %r4, 0;
	@%p13 bra 	$L__BB0_13;
	and.b32  	%r13, %r39, 3;
	setp.lt.u32 	%p14, %r4, 4;
	@%p14 bra 	$L__BB0_8;
	mul.wide.u32 	%rd28, %r116, 8;
	add.s64 	%rd29, %rd2, %rd28;
	ld.global.nc.f64 	%fd71, [%rd29];
	add.s64 	%rd30, %rd1, %rd28;
	ld.global.nc.f64 	%fd72, [%rd30];
	sub.f64 	%fd73, %fd1, %fd71;
	sub.f64 	%fd74, %fd2, %fd72;
	mul.f64 	%fd75, %fd74, %fd74;
	fma.rn.f64 	%fd76, %fd73, %fd73, %fd75;
	setp.lt.f64 	%p15, %fd76, %fd176;
	selp.b32 	%r64, %r116, %r121, %p15;
	selp.f64 	%fd77, %fd76, %fd176, %p15;
	add.s32 	%r65, %r116, 1;
	ld.global.nc.f64 	%fd78, [%rd29+8];
	ld.global.nc.f64 	%fd79, [%rd30+8];
	sub.f64 	%fd80, %fd1, %fd78;
	sub.f64 	%fd81, %fd2, %fd79;
	mul.f64 	%fd82, %fd81, %fd81;
	fma.rn.f64 	%fd83, %fd80, %fd80, %fd82;
	setp.lt.f64 	%p16, %fd83, %fd77;
	selp.b32 	%r66, %r65, %r64, %p16;
	selp.f64 	%fd84, %fd83, %fd77, %p16;
	add.s32 	%r67, %r116, 2;
	ld.global.nc.f64 	%fd85, [%rd29+16];
	ld.global.nc.f64 	%fd86, [%rd30+16];
	sub.f64 	%fd87, %fd1, %fd85;
	sub.f64 	%fd88, %fd2, %fd86;
	mul.f64 	%fd89, %fd88, %fd88;
	fma.rn.f64 	%fd90, %fd87, %fd87, %fd89;
	setp.lt.f64 	%p17, %fd90, %fd84;
	selp.b32 	%r68, %r67, %r66, %p17;
	selp.f64 	%fd91, %fd90, %fd84, %p17;
	add.s32 	%r69, %r116, 3;
	ld.global.nc.f64 	%fd92, [%rd29+24];
	ld.global.nc.f64 	%fd93, [%rd30+24];
	sub.f64 	%fd94, %fd1, %fd92;
	sub.f64 	%fd95, %fd2, %fd93;
	mul.f64 	%fd96, %fd95, %fd95;
	fma.rn.f64 	%fd97, %fd94, %fd94, %fd96;
	setp.lt.f64 	%p18, %fd97, %fd91;
	selp.b32 	%r121, %r69, %r68, %p18;
	selp.f64 	%fd176, %fd97, %fd91, %p18;
	add.s32 	%r116, %r116, 4;
$L__BB0_8:
	setp.eq.s32 	%p19, %r13, 0;
	@%p19 bra 	$L__BB0_13;
	setp.eq.s32 	%p20, %r13, 1;
	@%p20 bra 	$L__BB0_11;
	mul.wide.u32 	%rd31, %r116, 8;
	add.s64 	%rd32, %rd2, %rd31;
	ld.global.nc.f64 	%fd98, [%rd32];
	add.s64 	%rd33, %rd1, %rd31;
	ld.global.nc.f64 	%fd99, [%rd33];
	sub.f64 	%fd100, %fd1, %fd98;
	sub.f64 	%fd101, %fd2, %fd99;
	mul.f64 	%fd102, %fd101, %fd101;
	fma.rn.f64 	%fd103, %fd100, %fd100, %fd102;
	setp.lt.f64 	%p21, %fd103, %fd176;
	selp.b32 	%r71, %r116, %r121, %p21;
	selp.f64 	%fd104, %fd103, %fd176, %p21;
	add.s32 	%r72, %r116, 1;
	ld.global.nc.f64 	%fd105, [%rd32+8];
	ld.global.nc.f64 	%fd106, [%rd33+8];
	sub.f64 	%fd107, %fd1, %fd105;
	sub.f64 	%fd108, %fd2, %fd106;
	mul.f64 	%fd109, %fd108, %fd108;
	fma.rn.f64 	%fd110, %fd107, %fd107, %fd109;
	setp.lt.f64 	%p22, %fd110, %fd104;
	selp.b32 	%r121, %r72, %r71, %p22;
	selp.f64 	%fd176, %fd110, %fd104, %p22;
	add.s32 	%r116, %r116, 2;
$L__BB0_11:
	and.b32  	%r73, %r39, 1;
	setp.eq.b32 	%p23, %r73, 1;
	not.pred 	%p24, %p23;
	@%p24 bra 	$L__BB0_13;
	mul.wide.u32 	%rd34, %r116, 8;
	add.s64 	%rd35, %rd2, %rd34;
	ld.global.nc.f64 	%fd111, [%rd35];
	add.s64 	%rd36, %rd1, %rd34;
	ld.global.nc.f64 	%fd112, [%rd36];
	sub.f64 	%fd113, %fd1, %fd111;
	sub.f64 	%fd114, %fd2, %fd112;
	mul.f64 	%fd115, %fd114, %fd114;
	fma.rn.f64 	%fd116, %fd113, %fd113, %fd115;
	setp.lt.f64 	%p25, %fd116, %fd176;
	selp.b32 	%r121, %r116, %r121, %p25;
$L__BB0_13:
	ld.param.u64 	%rd45, [_Z15assign_clustersiiPKdS0_PiPdS2_S2_S2_S1__param_4];
	cvta.to.global.u64 	%rd37, %rd45;
	mul.wide.s32 	%rd38, %r3, 4;
	add.s64 	%rd11, %rd37, %rd38;
	ld.global.u32 	%r74, [%rd11];
	setp.eq.s32 	%p26, %r121, %r74;
	@%p26 bra 	$L__BB0_15;
	mov.b32 	%r75, 1;
	st.global.u32 	[assignment_changed], %r75;
$L__BB0_15:
	st.global.u32 	[%rd11], %r121;
$L__BB0_16:
	bar.sync 	0;
	setp.lt.s32 	%p27, %r39, 1;
	@%p27 bra 	$L__BB0_43;
	ld.param.u64 	%rd48, [_Z15assign_clustersiiPKdS0_PiPdS2_S2_S2_S1__param_9];
	ld.param.u64 	%rd47, [_Z15assign_clustersiiPKdS0_PiPdS2_S2_S2_S1__param_8];
	ld.param.u64 	%rd46, [_Z15assign_clustersiiPKdS0_PiPdS2_S2_S2_S1__param_7];
	mul.wide.s32 	%rd39, %r3, 8;
	add.s64 	%rd12, %rd4, %rd39;
	shl.b32 	%r76, %r2, 3;
	mov.u32 	%r77, _ZZ15assign_clustersiiPKdS0_PiPdS2_S2_S2_S1_E5x_sum;
	add.s32 	%r27, %r77, %r76;
	add.s64 	%rd13, %rd3, %rd39;
	mov.u32 	%r78, _ZZ15assign_clustersiiPKdS0_PiPdS2_S2_S2_S1_E5y_sum;
	add.s32 	%r28, %r78, %r76;
	shl.b32 	%r79, %r2, 2;
	mov.u32 	%r80, _ZZ15assign_clustersiiPKdS0_PiPdS2_S2_S2_S1_E4size;
	add.s32 	%r29, %r80, %r79;
	mul.lo.s32 	%r124, %r39, %r1;
	neg.s32 	%r125, %r39;
	neg.s32 	%r123, %r121;
	cvta.to.global.u64 	%rd14, %rd46;
	cvta.to.global.u64 	%rd15, %rd47;
	cvta.to.global.u64 	%rd16, %rd48;
$L__BB0_18:
	setp.ne.s32 	%p28, %r123, 0;
	mov.f64 	%fd179, 0d0000000000000000;
	@%p28 bra 	$L__BB0_20;
	ld.global.nc.f64 	%fd179, [%rd12];
$L__BB0_20:
	setp.ne.s32 	%p29, %r123, 0;
	st.shared.f64 	[%r27], %fd179;
	mov.f64 	%fd180, 0d0000000000000000;
	@%p29 bra 	$L__BB0_22;
	ld.global.nc.f64 	%fd180, [%rd13];
$L__BB0_22:
	setp.eq.s32 	%p30, %r123, 0;
	setp.gt.u32 	%p31, %r2, 255;
	st.shared.f64 	[%r28], %fd180;
	selp.u32 	%r81, 1, 0, %p30;
	st.shared.u32 	[%r29], %r81;
	bar.sync 	0;
	@%p31 bra 	$L__BB0_24;
	ld.shared.f64 	%fd119, [%r27+2048];
	ld.shared.f64 	%fd120, [%r27];
	add.f64 	%fd121, %fd119, %fd120;
	st.shared.f64 	[%r27], %fd121;
	ld.shared.f64 	%fd122, [%r28+2048];
	ld.shared.f64 	%fd123, [%r28];
	add.f64 	%fd124, %fd122, %fd123;
	st.shared.f64 	[%r28], %fd124;
	ld.shared.u32 	%r82, [%r29+1024];
	ld.shared.u32 	%r83, [%r29];
	add.s32 	%r84, %r83, %r82;
	st.shared.u32 	[%r29], %r84;
$L__BB0_24:
	setp.gt.u32 	%p32, %r2, 127;
	bar.sync 	0;
	@%p32 bra 	$L__BB0_26;
	ld.shared.f64 	%fd125, [%r27+1024];
	ld.shared.f64 	%fd126, [%r27];
	add.f64 	%fd127, %fd125, %fd126;
	st.shared.f64 	[%r27], %fd127;
	ld.shared.f64 	%fd128, [%r28+1024];
	ld.shared.f64 	%fd129, [%r28];
	add.f64 	%fd130, %fd128, %fd129;
	st.shared.f64 	[%r28], %fd130;
	ld.shared.u32 	%r85, [%r29+512];
	ld.shared.u32 	%r86, [%r29];
	add.s32 	%r87, %r86, %r85;
	st.shared.u32 	[%r29], %r87;
$L__BB0_26:
	setp.gt.u32 	%p33, %r2, 63;
	bar.sync 	0;
	@%p33 bra 	$L__BB0_28;
	ld.shared.f64 	%fd131, [%r27+512];
	ld.shared.f64 	%fd132, [%r27];
	add.f64 	%fd133, %fd131, %fd132;
	st.shared.f64 	[%r27], %fd133;
	ld.shared.f64 	%fd134, [%r28+512];
	ld.shared.f64 	%fd135, [%r28];
	add.f64 	%fd136, %fd134, %fd135;
	st.shared.f64 	[%r28], %fd136;
	ld.shared.u32 	%r88, [%r29+256];
	ld.shared.u32 	%r89, [%r29];
	add.s32 	%r90, %r89, %r88;
	st.shared.u32 	[%r29], %r90;
$L__BB0_28:
	setp.gt.u32 	%p34, %r2, 31;
	bar.sync 	0;
	@%p34 bra 	$L__BB0_30;
	ld.shared.f64 	%fd137, [%r27+256];
	ld.shared.f64 	%fd138, [%r27];
	add.f64 	%fd139, %fd137, %fd138;
	st.shared.f64 	[%r27], %fd139;
	ld.shared.f64 	%fd140, [%r28+256];
	ld.shared.f64 	%fd141, [%r28];
	add.f64 	%fd142, %fd140, %fd141;
	st.shared.f64 	[%r28], %fd142;
	ld.shared.u32 	%r91, [%r29+128];
	ld.shared.u32 	%r92, [%r29];
	add.s32 	%r93, %r92, %r91;
	st.shared.u32 	[%r29], %r93;
$L__BB0_30:
	setp.gt.u32 	%p35, %r2, 15;
	bar.sync 	0;
	@%p35 bra 	$L__BB0_32;
	ld.shared.f64 	%fd143, [%r27+128];
	ld.shared.f64 	%fd144, [%r27];
	add.f64 	%fd145, %fd143, %fd144;
	st.shared.f64 	[%r27], %fd145;
	ld.shared.f64 	%fd146, [%r28+128];
	ld.shared.f64 	%fd147, [%r28];
	add.f64 	%fd148, %fd146, %fd147;
	st.shared.f64 	[%r28], %fd148;
	ld.shared.u32 	%r94, [%r29+64];
	ld.shared.u32 	%r95, [%r29];
	add.s32 	%r96, %r95, %r94;
	st.shared.u32 	[%r29], %r96;
$L__BB0_32:
	setp.gt.u32 	%p36, %r2, 7;
	bar.sync 	0;
	@%p36 bra 	$L__BB0_34;
	ld.shared.f64 	%fd149, [%r27+64];
	ld.shared.f64 	%fd150, [%r27];
	add.f64 	%fd151, %fd149, %fd150;
	st.shared.f64 	[%r27], %fd151;
	ld.shared.f64 	%fd152, [%r28+64];
	ld.shared.f64 	%fd153, [%r28];
	add.f64 	%fd154, %fd152, %fd153;
	st.shared.f64 	[%r28], %fd154;
	ld.shared.u32 	%r97, [%r29+32];
	ld.shared.u32 	%r98, [%r29];
	add.s32 	%r99, %r98, %r97;
	st.shared.u32 	[%r29], %r99;
$L__BB0_34:
	setp.gt.u32 	%p37, %r2, 3;
	bar.sync 	0;
	@%p37 bra 	$L__BB0_36;
	ld.shared.f64 	%fd155, [%r27+32];
	ld.shared.f64 	%fd156, [%r27];
	add.f64 	%fd157, %fd155, %fd156;
	st.shared.f64 	[%r27], %fd157;
	ld.shared.f64 	%fd158, [%r28+32];
	ld.shared.f64 	%fd159, [%r28];
	add.f64 	%fd160, %fd158, %fd159;
	st.shared.f64 	[%r28], %fd160;
	ld.shared.u32 	%r100, [%r29+16];
	ld.shared.u32 	%r101, [%r29];
	add.s32 	%r102, %r101, %r100;
	st.shared.u32 	[%r29], %r102;
$L__BB0_36:
	setp.gt.u32 	%p38, %r2, 1;
	bar.sync 	0;
	@%p38 bra 	$L__BB0_38;
	ld.shared.f64 	%fd161, [%r27+16];
	ld.shared.f64 	%fd162, [%r27];
	add.f64 	%fd163, %fd161, %fd162;
	st.shared.f64 	[%r27], %fd163;
	ld.shared.f64 	%fd164, [%r28+16];
	ld.shared.f64 	%fd165, [%r28];
	add.f64 	%fd166, %fd164, %fd165;
	st.shared.f64 	[%r28], %fd166;
	ld.shared.u32 	%r103, [%r29+8];
	ld.shared.u32 	%r104, [%r29];
	add.s32 	%r105, %r104, %r103;
	st.shared.u32 	[%r29], %r105;
$L__BB0_38:
	setp.ne.s32 	%p39, %r2, 0;
	bar.sync 	0;
	@%p39 bra 	$L__BB0_40;
	ld.shared.f64 	%fd167, [_ZZ15assign_clustersiiPKdS0_PiPdS2_S2_S2_S1_E5x_sum+8];
	ld.shared.f64 	%fd168, [%r27];
	add.f64 	%fd169, %fd167, %fd168;
	st.shared.f64 	[%r27], %fd169;
	ld.shared.f64 	%fd170, [_ZZ15assign_clustersiiPKdS0_PiPdS2_S2_S2_S1_E5y_sum+8];
	ld.shared.f64 	%fd171, [%r28];
	add.f64 	%fd172, %fd170, %fd171;
	st.shared.f64 	[%r28], %fd172;
	ld.shared.u32 	%r106, [_ZZ15assign_clustersiiPKdS0_PiPdS2_S2_S2_S1_E4size+4];
	ld.shared.u32 	%r107, [%r29];
	add.s32 	%r108, %r107, %r106;
	st.shared.u32 	[%r29], %r108;
$L__BB0_40:
	setp.ne.s32 	%p40, %r2, 0;
	bar.sync 	0;
	@%p40 bra 	$L__BB0_42;
	ld.shared.f64 	%fd173, [_ZZ15assign_clustersiiPKdS0_PiPdS2_S2_S2_S1_E5x_sum];
	mul.wide.u32 	%rd40, %r124, 8;
	add.s64 	%rd41, %rd14, %rd40;
	st.global.f64 	[%rd41], %fd173;
	ld.shared.f64 	%fd174, [_ZZ15assign_clustersiiPKdS0_PiPdS2_S2_S2_S1_E5y_sum];
	add.s64 	%rd42, %rd15, %rd40;
	st.global.f64 	[%rd42], %fd174;
	ld.shared.u32 	%r109, [_ZZ15assign_clustersiiPKdS0_PiPdS2_S2_S2_S1_E4size];
	mul.wide.u32 	%rd43, %r124, 4;
	add.s64 	%rd44, %rd16, %rd43;
	st.global.u32 	[%rd44], %r109;
$L__BB0_42:
	bar.sync 	0;
	add.s32 	%r125, %r125, 1;
	setp.ne.s32 	%p41, %r125, 0;
	add.s32 	%r124, %r124, 1;
	add.s32 	%r123, %r123, 1;
	@%p41 bra 	$L__BB0_18;
$L__BB0_43:
	ret;

}
	// .globl	_Z20reduce_temp_clustersiiPKdS0_PKiPdS3_Pi
.visible .entry _Z20reduce_temp_clustersiiPKdS0_PKiPdS3_Pi(
	.param .u32 _Z20reduce_temp_clustersiiPKdS0_PKiPdS3_Pi_param_0,
	.param .u32 _Z20reduce_temp_clustersiiPKdS0_PKiPdS3_Pi_param_1,
	.param .u64 .ptr .align 1 _Z20reduce_temp_clustersiiPKdS0_PKiPdS3_Pi_param_2,
	.param .u64 .ptr .align 1 _Z20reduce_temp_clustersiiPKdS0_PKiPdS3_Pi_param_3,
	.param .u64 .ptr .align 1 _Z20reduce_temp_clustersiiPKdS0_PKiPdS3_Pi_param_4,
	.param .u64 .ptr .align 1 _Z20reduce_temp_clustersiiPKdS0_PKiPdS3_Pi_param_5,
	.param .u64 .ptr .align 1 _Z20reduce_temp_clustersiiPKdS0_PKiPdS3_Pi_param_6,
	.param .u64 .ptr .align 1 _Z20reduce_temp_clustersiiPKdS0_PKiPdS3_Pi_param_7
)
{
	.reg .pred 	%p<20>;
	.reg .b32 	%r<103>;
	.reg .b64 	%rd<55>;
	.reg .b64 	%fd<103>;
	// demoted variable
	.shared .align 8 .b8 _ZZ20reduce_temp_clustersiiPKdS0_PKiPdS3_PiE5x_sum[4096];
	// demoted variable
	.shared .align 8 .b8 _ZZ20reduce_temp_clustersiiPKdS0_PKiPdS3_PiE5y_sum[4096];
	// demoted variable
	.shared .align 4 .b8 _ZZ20reduce_temp_clustersiiPKdS0_PKiPdS3_PiE4size[2048];
	ld.param.u32 	%r32, [_Z20reduce_temp_clustersiiPKdS0_PKiPdS3_Pi_param_0];
	ld.param.u32 	%r33, [_Z20reduce_temp_clustersiiPKdS0_PKiPdS3_Pi_param_1];
	ld.param.u64 	%rd9, [_Z20reduce_temp_clustersiiPKdS0_PKiPdS3_Pi_param_2];
	ld.param.u64 	%rd10, [_Z20reduce_temp_clustersiiPKdS0_PKiPdS3_Pi_param_3];
	ld.param.u64 	%rd11, [_Z20reduce_temp_clustersiiPKdS0_PKiPdS3_Pi_param_4];
	ld.param.u64 	%rd7, [_Z20reduce_temp_clustersiiPKdS0_PKiPdS3_Pi_param_6];
	ld.param.u64 	%rd8, [_Z20reduce_temp_clustersiiPKdS0_PKiPdS3_Pi_param_7];
	cvta.to.global.u64 	%rd1, %rd11;
	cvta.to.global.u64 	%rd2, %rd10;
	cvta.to.global.u64 	%rd3, %rd9;
	mov.u32 	%r1, %ctaid.x;
	mov.u32 	%r34, %ntid.x;
	mov.u32 	%r2, %tid.x;
	mad.lo.s32 	%r3, %r1, %r34, %r2;
	mov.u32 	%r35, %nctaid.x;
	mul.lo.s32 	%r4, %r34, %r35;
	setp.lt.s32 	%p1, %r33, 1;
	@%p1 bra 	$L__BB1_31;
	shl.b32 	%r37, %r2, 3;
	mov.u32 	%r38, _ZZ20reduce_temp_clustersiiPKdS0_PKiPdS3_PiE5x_sum;
	add.s32 	%r5, %r38, %r37;
	mov.u32 	%r39, _ZZ20reduce_temp_clustersiiPKdS0_PKiPdS3_PiE5y_sum;
	add.s32 	%r6, %r39, %r37;
	shl.b32 	%r40, %r2, 2;
	mov.u32 	%r41, _ZZ20reduce_temp_clustersiiPKdS0_PKiPdS3_PiE4size;
	add.s32 	%r7, %r41, %r40;
	mul.lo.s32 	%r8, %r33, %r1;
	add.s32 	%r9, %r3, %r4;
	max.s32 	%r42, %r32, %r9;
	setp.lt.s32 	%p2, %r9, %r32;
	selp.u32 	%r10, 1, 0, %p2;
	add.s32 	%r43, %r9, %r10;
	sub.s32 	%r11, %r42, %r43;
	mul.lo.s32 	%r12, %r3, %r33;
	mul.lo.s32 	%r13, %r9, %r33;
	add.s32 	%r14, %r9, %r4;
	mul.lo.s32 	%r15, %r14, %r33;
	cvta.to.global.u64 	%rd4, %rd7;
	cvta.to.global.u64 	%rd5, %rd8;
	mov.b32 	%r96, 0;
	div.u32 	%r47, %r11, %r4;
	add.s32 	%r17, %r47, %r10;
$L__BB1_2:
	setp.ge.s32 	%p3, %r3, %r32;
	mov.b64 	%rd12, 0;
	st.shared.u64 	[%r5], %rd12;
	st.shared.u64 	[%r6], %rd12;
	mov.b32 	%r44, 0;
	st.shared.u32 	[%r7], %r44;
	@%p3 bra 	$L__BB1_10;
	and.b32  	%r18, %r17, 3;
	setp.eq.s32 	%p4, %r18, 3;
	mov.f64 	%fd102, 0d0000000000000000;
	mov.b32 	%r102, 0;
	mov.f64 	%fd101, %fd102;
	mov.u32 	%r98, %r3;
	@%p4 bra 	$L__BB1_7;
	add.s32 	%r48, %r12, %r96;
	mul.wide.s32 	%rd13, %r48, 8;
	add.s64 	%rd14, %rd3, %rd13;
	ld.global.nc.f64 	%fd19, [%rd14];
	add.f64 	%fd101, %fd19, 0d0000000000000000;
	add.s64 	%rd15, %rd2, %rd13;
	ld.global.nc.f64 	%fd20, [%rd15];
	add.f64 	%fd102, %fd20, 0d0000000000000000;
	mul.wide.s32 	%rd16, %r48, 4;
	add.s64 	%rd17, %rd1, %rd16;
	ld.global.nc.u32 	%r102, [%rd17];
	setp.eq.s32 	%p5, %r18, 0;
	mov.u32 	%r98, %r9;
	@%p5 bra 	$L__BB1_7;
	add.s32 	%r49, %r13, %r96;
	mul.wide.s32 	%rd18, %r49, 8;
	add.s64 	%rd19, %rd3, %rd18;
	ld.global.nc.f64 	%fd21, [%rd19];
	add.f64 	%fd101, %fd21, %fd101;
	add.s64 	%rd20, %rd2, %rd18;
	ld.global.nc.f64 	%fd22, [%rd20];
	add.f64 	%fd102, %fd22, %fd102;
	mul.wide.s32 	%rd21, %r49, 4;
	add.s64 	%rd22, %rd1, %rd21;
	ld.global.nc.u32 	%r50, [%rd22];
	add.s32 	%r102, %r102, %r50;
	setp.eq.s32 	%p6, %r18, 1;
	mov.u32 	%r98, %r14;
	@%p6 bra 	$L__BB1_7;
	add.s32 	%r98, %r14, %r4;
	add.s32 	%r51, %r15, %r96;
	mul.wide.s32 	%rd23, %r51, 8;
	add.s64 	%rd24, %rd3, %rd23;
	ld.global.nc.f64 	%fd23, [%rd24];
	add.f64 	%fd101, %fd23, %fd101;
	add.s64 	%rd25, %rd2, %rd23;
	ld.global.nc.f64 	%fd24, [%rd25];
	add.f64 	%fd102, %fd24, %fd102;
	mul.wide.s32 	%rd26, %r51, 4;
	add.s64 	%rd27, %rd1, %rd26;
	ld.global.nc.u32 	%r52, [%rd27];
	add.s32 	%r102, %r102, %r52;
$L__BB1_7:
	setp.lt.u32 	%p7, %r17, 3;
	@%p7 bra 	$L__BB1_9;
$L__BB1_8:
	mad.lo.s32 	%r53, %r98, %r33, %r96;
	mul.wide.s32 	%rd28, %r53, 8;
	add.s64 	%rd29, %rd3, %rd28;
	ld.global.nc.f64 	%fd25, [%rd29];
	add.f64 	%fd26, %fd25, %fd101;
	add.s64 	%rd30, %rd2, %rd28;
	ld.global.nc.f64 	%fd27, [%rd30];
	add.f64 	%fd28, %fd27, %fd102;
	mul.wide.s32 	%rd31, %r53, 4;
	add.s64 	%rd32, %rd1, %rd31;
	ld.global.nc.u32 	%r54, [%rd32];
	add.s32 	%r55, %r102, %r54;
	add.s32 	%r56, %r98, %r4;
	mad.lo.s32 	%r57, %r56, %r33, %r96;
	mul.wide.s32 	%rd33, %r57, 8;
	add.s64 	%rd34, %rd3, %rd33;
	ld.global.nc.f64 	%fd29, [%rd34];
	add.f64 	%fd30, %fd29, %fd26;
	add.s64 	%rd35, %rd2, %rd33;
	ld.global.nc.f64 	%fd31, [%rd35];
	add.f64 	%fd32, %fd31, %fd28;
	mul.wide.s32 	%rd36, %r57, 4;
	add.s64 	%rd37, %rd1, %rd36;
	ld.global.nc.u32 	%r58, [%rd37];
	add.s32 	%r59, %r55, %r58;
	add.s32 	%r60, %r56, %r4;
	mad.lo.s32 	%r61, %r60, %r33, %r96;
	mul.wide.s32 	%rd38, %r61, 8;
	add.s64 	%rd39, %rd3, %rd38;
	ld.global.nc.f64 	%fd33, [%rd39];
	add.f64 	%fd34, %fd33, %fd30;
	add.s64 	%rd40, %rd2, %rd38;
	ld.global.nc.f64 	%fd35, [%rd40];
	add.f64 	%fd36, %fd35, %fd32;
	mul.wide.s32 	%rd41, %r61, 4;
	add.s64 	%rd42, %rd1, %rd41;
	ld.global.nc.u32 	%r62, [%rd42];
	add.s32 	%r63, %r59, %r62;
	add.s32 	%r64, %r60, %r4;
	mad.lo.s32 	%r65, %r64, %r33, %r96;
	mul.wide.s32 	%rd43, %r65, 8;
	add.s64 	%rd44, %rd3, %rd43;
	ld.global.nc.f64 	%fd37, [%rd44];
	add.f64 	%fd101, %fd37, %fd34;
	add.s64 	%rd45, %rd2, %rd43;
	ld.global.nc.f64 	%fd38, [%rd45];
	add.f64 	%fd102, %fd38, %fd36;
	mul.wide.s32 	%rd46, %r65, 4;
	add.s64 	%rd47, %rd1, %rd46;
	ld.global.nc.u32 	%r66, [%rd47];
	add.s32 	%r102, %r63, %r66;
	add.s32 	%r98, %r64, %r4;
	setp.lt.s32 	%p8, %r98, %r32;
	@%p8 bra 	$L__BB1_8;
$L__BB1_9:
	st.shared.f64 	[%r5], %fd101;
	st.shared.f64 	[%r6], %fd102;
	st.shared.u32 	[%r7], %r102;
$L__BB1_10:
	setp.gt.u32 	%p9, %r2, 255;
	bar.sync 	0;
	@%p9 bra 	$L__BB1_12;
	ld.shared.f64 	%fd39, [%r5+2048];
	ld.shared.f64 	%fd40, [%r5];
	add.f64 	%fd41, %fd39, %fd40;
	st.shared.f64 	[%r5], %fd41;
	ld.shared.f64 	%fd42, [%r6+2048];
	ld.shared.f64 	%fd43, [%r6];
	add.f64 	%fd44, %fd42, %fd43;
	st.shared.f64 	[%r6], %fd44;
	ld.shared.u32 	%r67, [%r7+1024];
	ld.shared.u32 	%r68, [%r7];
	add.s32 	%r69, %r68, %r67;
	st.shared.u32 	[%r7], %r69;
$L__BB1_12:
	setp.gt.u32 	%p10, %r2, 127;
	bar.sync 	0;
	@%p10 bra 	$L__BB1_14;
	ld.shared.f64 	%fd45, [%r5+1024];
	ld.shared.f64 	%fd46, [%r5];
	add.f64 	%fd47, %fd45, %fd46;
	st.shared.f64 	[%r5], %fd47;
	ld.shared.f64 	%fd48, [%r6+1024];
	ld.shared.f64 	%fd49, [%r6];
	add.f64 	%fd50, %fd48, %fd49;
	st.shared.f64 	[%r6], %fd50;
	ld.shared.u32 	%r70, [%r7+512];
	ld.shared.u32 	%r71, [%r7];
	add.s32 	%r72, %r71, %r70;
	st.shared.u32 	[%r7], %r72;
$L__BB1_14:
	setp.gt.u32 	%p11, %r2, 63;
	bar.sync 	0;
	@%p11 bra 	$L__BB1_16;
	ld.shared.f64 	%fd51, [%r5+512];
	ld.shared.f64 	%fd52, [%r5];
	add.f64 	%fd53, %fd51, %fd52;
	st.shared.f64 	[%r5], %fd53;
	ld.shared.f64 	%fd54, [%r6+512];
	ld.shared.f64 	%fd55, [%r6];
	add.f64 	%fd56, %fd54, %fd55;
	st.shared.f64 	[%r6], %fd56;
	ld.shared.u32 	%r73, [%r7+256];
	ld.shared.u32 	%r74, [%r7];
	add.s32 	%r75, %r74, %r73;
	st.shared.u32 	[%r7], %r75;
$L__BB1_16:
	setp.gt.u32 	%p12, %r2, 31;
	bar.sync 	0;
	@%p12 bra 	$L__BB1_18;
	ld.shared.f64 	%fd57, [%r5+256];
	ld.shared.f64 	%fd58, [%r5];
	add.f64 	%fd59, %fd57, %fd58;
	st.shared.f64 	[%r5], %fd59;
	ld.shared.f64 	%fd60, [%r6+256];
	ld.shared.f64 	%fd61, [%r6];
	add.f64 	%fd62, %fd60, %fd61;
	st.shared.f64 	[%r6], %fd62;
	ld.shared.u32 	%r76, [%r7+128];
	ld.shared.u32 	%r77, [%r7];
	add.s32 	%r78, %r77, %r76;
	st.shared.u32 	[%r7], %r78;
$L__BB1_18:
	setp.gt.u32 	%p13, %r2, 15;
	bar.sync 	0;
	@%p13 bra 	$L__BB1_20;
	ld.shared.f64 	%fd63, [%r5+128];
	ld.shared.f64 	%fd64, [%r5];
	add.f64 	%fd65, %fd63, %fd64;
	st.shared.f64 	[%r5], %fd65;
	ld.shared.f64 	%fd66, [%r6+128];
	ld.shared.f64 	%fd67, [%r6];
	add.f64 	%fd68, %fd66, %fd67;
	st.shared.f64 	[%r6], %fd68;
	ld.shared.u32 	%r79, [%r7+64];
	ld.shared.u32 	%r80, [%r7];
	add.s32 	%r81, %r80, %r79;
	st.shared.u32 	[%r7], %r81;
$L__BB1_20:
	setp.gt.u32 	%p14, %r2, 7;
	bar.sync 	0;
	@%p14 bra 	$L__BB1_22;
	ld.shared.f64 	%fd69, [%r5+64];
	ld.shared.f64 	%fd70, [%r5];
	add.f64 	%fd71, %fd69, %fd70;
	st.shared.f64 	[%r5], %fd71;
	ld.shared.f64 	%fd72, [%r6+64];
	ld.shared.f64 	%fd73, [%r6];
	add.f64 	%fd74, %fd72, %fd73;
	st.shared.f64 	[%r6], %fd74;
	ld.shared.u32 	%r82, [%r7+32];
	ld.shared.u32 	%r83, [%r7];
	add.s32 	%r84, %r83, %r82;
	st.shared.u32 	[%r7], %r84;
$L__BB1_22:
	setp.gt.u32 	%p15, %r2, 3;
	bar.sync 	0;
	@%p15 bra 	$L__BB1_24;
	ld.shared.f64 	%fd75, [%r5+32];
	ld.shared.f64 	%fd76, [%r5];
	add.f64 	%fd77, %fd75, %fd76;
	st.shared.f64 	[%r5], %fd77;
	ld.shared.f64 	%fd78, [%r6+32];
	ld.shared.f64 	%fd79, [%r6];
	add.f64 	%fd80, %fd78, %fd79;
	st.shared.f64 	[%r6], %fd80;
	ld.shared.u32 	%r85, [%r7+16];
	ld.shared.u32 	%r86, [%r7];
	add.s32 	%r87, %r86, %r85;
	st.shared.u32 	[%r7], %r87;
$L__BB1_24:
	setp.gt.u32 	%p16, %r2, 1;
	bar.sync 	0;
	@%p16 bra 	$L__BB1_26;
	ld.shared.f64 	%fd81, [%r5+16];
	ld.shared.f64 	%fd82, [%r5];
	add.f64 	%fd83, %fd81, %fd82;
	st.shared.f64 	[%r5], %fd83;
	ld.shared.f64 	%fd84, [%r6+16];
	ld.shared.f64 	%fd85, [%r6];
	add.f64 	%fd86, %fd84, %fd85;
	st.shared.f64 	[%r6], %fd86;
	ld.shared.u32 	%r88, [%r7+8];
	ld.shared.u32 	%r89, [%r7];
	add.s32 	%r90, %r89, %r88;
	st.shared.u32 	[%r7], %r90;
$L__BB1_26:
	setp.ne.s32 	%p17, %r2, 0;
	bar.sync 	0;
	@%p17 bra 	$L__BB1_28;
	ld.shared.f64 	%fd87, [_ZZ20reduce_temp_clustersiiPKdS0_PKiPdS3_PiE5x_sum+8];
	ld.shared.f64 	%fd88, [%r5];
	add.f64 	%fd89, %fd87, %fd88;
	st.shared.f64 	[%r5], %fd89;
	ld.shared.f64 	%fd90, [_ZZ20reduce_temp_clustersiiPKdS0_PKiPdS3_PiE5y_sum+8];
	ld.shared.f64 	%fd91, [%r6];
	add.f64 	%fd92, %fd90, %fd91;
	st.shared.f64 	[%r6], %fd92;
	ld.shared.u32 	%r91, [_ZZ20reduce_temp_clustersiiPKdS0_PKiPdS3_PiE4size+4];
	ld.shared.u32 	%r92, [%r7];
	add.s32 	%r93, %r92, %r91;
	st.shared.u32 	[%r7], %r93;
$L__BB1_28:
	bar.sync 	0;
	@%p17 bra 	$L__BB1_30;
	ld.param.u64 	%rd54, [_Z20reduce_temp_clustersiiPKdS0_PKiPdS3_Pi_param_5];
	ld.shared.f64 	%fd93, [_ZZ20reduce_temp_clustersiiPKdS0_PKiPdS3_PiE5x_sum];
	add.s32 	%r94, %r96, %r8;
	cvta.to.global.u64 	%rd48, %rd54;
	mul.wide.u32 	%rd49, %r94, 8;
	add.s64 	%rd50, %rd48, %rd49;
	st.global.f64 	[%rd50], %fd93;
	ld.shared.f64 	%fd94, [_ZZ20reduce_temp_clustersiiPKdS0_PKiPdS3_PiE5y_sum];
	add.s64 	%rd51, %rd4, %rd49;
	st.global.f64 	[%rd51], %fd94;
	ld.shared.u32 	%r95, [_ZZ20reduce_temp_clustersiiPKdS0_PKiPdS3_PiE4size];
	mul.wide.u32 	%rd52, %r94, 4;
	add.s64 	%rd53, %rd5, %rd52;
	st.global.u32 	[%rd53], %r95;
$L__BB1_30:
	bar.sync 	0;
	add.s32 	%r96, %r96, 1;
	setp.ne.s32 	%p19, %r96, %r33;
	@%p19 bra 	$L__BB1_2;
$L__BB1_31:
	ret;

}
	// .globl	_Z15update_clustersiiPdS_PKdS1_PKi
.visible .entry _Z15update_clustersiiPdS_PKdS1_PKi(
	.param .u32 _Z15update_clustersiiPdS_PKdS1_PKi_param_0,
	.param .u32 _Z15update_clustersiiPdS_PKdS1_PKi_param_1,
	.param .u64 .ptr .align 1 _Z15update_clustersiiPdS_PKdS1_PKi_param_2,
	.param .u64 .ptr .align 1 _Z15update_clustersiiPdS_PKdS1_PKi_param_3,
	.param .u64 .ptr .align 1 _Z15update_clustersiiPdS_PKdS1_PKi_param_4,
	.param .u64 .ptr .align 1 _Z15update_clustersiiPdS_PKdS1_PKi_param_5,
	.param .u64 .ptr .align 1 _Z15update_clustersiiPdS_PKdS1_PKi_param_6
)
{
	.reg .pred 	%p<3>;
	.reg .b32 	%r<7>;
	.reg .b64 	%rd<18>;
	.reg .b64 	%fd<6>;

	ld.param.u32 	%r3, [_Z15update_clustersiiPdS_PKdS1_PKi_param_1];
	ld.param.u64 	%rd1, [_Z15update_clustersiiPdS_PKdS1_PKi_param_2];
	ld.param.u64 	%rd2, [_Z15update_clustersiiPdS_PKdS1_PKi_param_3];
	ld.param.u64 	%rd3, [_Z15update_clustersiiPdS_PKdS1_PKi_param_4];
	ld.param.u64 	%rd4, [_Z15update_clustersiiPdS_PKdS1_PKi_param_5];
	ld.param.u64 	%rd5, [_Z15update_clustersiiPdS_PKdS1_PKi_param_6];
	mov.u32 	%r4, %ctaid.x;
	mov.u32 	%r5, %ntid.x;
	mov.u32 	%r6, %tid.x;
	mad.lo.s32 	%r1, %r4, %r5, %r6;
	setp.ge.s32 	%p1, %r1, %r3;
	@%p1 bra 	$L__BB2_3;
	cvta.to.global.u64 	%rd6, %rd5;
	mul.wide.s32 	%rd7, %r1, 4;
	add.s64 	%rd8, %rd6, %rd7;
	ld.global.nc.u32 	%r2, [%rd8];
	setp.eq.s32 	%p2, %r2, 0;
	@%p2 bra 	$L__BB2_3;
	cvta.to.global.u64 	%rd9, %rd3;
	mul.wide.s32 	%rd10, %r1, 8;
	add.s64 	%rd11, %rd9, %rd10;
	ld.global.nc.f64 	%fd1, [%rd11];
	cvt.rn.f64.s32 	%fd2, %r2;
	div.rn.f64 	%fd3, %fd1, %fd2;
	cvta.to.global.u64 	%rd12, %rd1;
	add.s64 	%rd13, %rd12, %rd10;
	st.global.f64 	[%rd13], %fd3;
	cvta.to.global.u64 	%rd14, %rd4;
	add.s64 	%rd15, %rd14, %rd10;
	ld.global.nc.f64 	%fd4, [%rd15];
	div.rn.f64 	%fd5, %fd4, %fd2;
	cvta.to.global.u64 	%rd16, %rd2;
	add.s64 	%rd17, %rd16, %rd10;
	st.global.f64 	[%rd17], %fd5;
$L__BB2_3:
	ret;

}


// ===== COMPILED SASS (sm_100) =====

	.target	sm_100

	.elftype	@"ET_EXEC"


//--------------------- .note.nv.tkinfo           --------------------------
	.section	.note.nv.tkinfo,"",@"SHT_NOTE"
	.sectionflags	@"SHF_NOTE_NV_TKINFO"
	.tkinfo
        /*0018*/ 	.word	0x00000002
        /*0030*/ 	.string	""
        /*0030*/ 	.string	"ptxas"
        /*0030*/ 	.string	"Cuda compilation tools, release 13.0, V13.0.88"
        /*0030*/ 	.string	"Build cuda_13.0.r13.0/compiler.36424714_0"
        /*0030*/ 	.string	"-arch sm_100 -m 64 "



//--------------------- .note.nv.cuinfo           --------------------------
	.section	.note.nv.cuinfo,"",@"SHT_NOTE"
	.sectionflags	@"SHF_NOTE_NV_CUINFO"
        /*0018*/ 	.short	0x0002
        /*001a*/ 	.short	0x0064
        /*001c*/ 	.short	0x0082
	.zero		2


//--------------------- .nv.info                  --------------------------
	.section	.nv.info,"",@"SHT_CUDA_INFO"
	.align	4


	//----- nvinfo : EIATTR_REGCOUNT
	.align		4
        /*0000*/ 	.byte	0x04, 0x2f
        /*0002*/ 	.short	(.L_2 - .L_1)
	.align		4
.L_1:
        /*0004*/ 	.word	index@(_Z15assign_clustersiiPKdS0_PiPdS2_S2_S2_S1_)
        /*0008*/ 	.word	0x00000020


	//----- nvinfo : EIATTR_FRAME_SIZE
	.align		4
.L_2:
        /*000c*/ 	.byte	0x04, 0x11
        /*000e*/ 	.short	(.L_4 - .L_3)
	.align		4
.L_3:
        /*0010*/ 	.word	index@(_Z15assign_clustersiiPKdS0_PiPdS2_S2_S2_S1_)
        /*0014*/ 	.word	0x00000000


	//----- nvinfo : EIATTR_REGCOUNT
	.align		4
.L_4:
        /*0018*/ 	.byte	0x04, 0x2f
        /*001a*/ 	.short	(.L_6 - .L_5)
	.align		4
.L_5:
        /*001c*/ 	.word	index@(_Z20reduce_temp_clustersiiPKdS0_PKiPdS3_Pi)
        /*0020*/ 	.word	0x00000020


	//----- nvinfo : EIATTR_FRAME_SIZE
	.align		4
.L_6:
        /*0024*/ 	.byte	0x04, 0x11
        /*0026*/ 	.short	(.L_8 - .L_7)
	.align		4
.L_7:
        /*0028*/ 	.word	index@(_Z20reduce_temp_clustersiiPKdS0_PKiPdS3_Pi)
        /*002c*/ 	.word	0x00000000


	//----- nvinfo : EIATTR_REGCOUNT
	.align		4
.L_8:
        /*0030*/ 	.byte	0x04, 0x2f
        /*0032*/ 	.short	(.L_10 - .L_9)
	.align		4
.L_9:
        /*0034*/ 	.word	index@(_Z15update_clustersiiPdS_PKdS1_PKi)
        /*0038*/ 	.word	0x0000001b


	//----- nvinfo : EIATTR_FRAME_SIZE
	.align		4
.L_10:
        /*003c*/ 	.byte	0x04, 0x11
        /*003e*/ 	.short	(.L_12 - .L_11)
	.align		4
.L_11:
        /*0040*/ 	.word	index@($__internal_0_$__cuda_sm20_div_rn_f64_full)
        /*0044*/ 	.word	0x00000000


	//----- nvinfo : EIATTR_FRAME_SIZE
	.align		4
.L_12:
        /*0048*/ 	.byte	0x04, 0x11
        /*004a*/ 	.short	(.L_14 - .L_13)
	.align		4
.L_13:
        /*004c*/ 	.word	index@(_Z15update_clustersiiPdS_PKdS1_PKi)
        /*0050*/ 	.word	0x00000000


	//----- nvinfo : EIATTR_MIN_STACK_SIZE
	.align		4
.L_14:
        /*0054*/ 	.byte	0x04, 0x12
        /*0056*/ 	.short	(.L_16 - .L_15)
	.align		4
.L_15:
        /*0058*/ 	.word	index@(_Z15update_clustersiiPdS_PKdS1_PKi)
        /*005c*/ 	.word	0x00000000


	//----- nvinfo : EIATTR_MIN_STACK_SIZE
	.align		4
.L_16:
        /*0060*/ 	.byte	0x04, 0x12
        /*0062*/ 	.short	(.L_18 - .L_17)
	.align		4
.L_17:
        /*0064*/ 	.word	index@(_Z20reduce_temp_clustersiiPKdS0_PKiPdS3_Pi)
        /*0068*/ 	.word	0x00000000


	//----- nvinfo : EIATTR_MIN_STACK_SIZE
	.align		4
.L_18:
        /*006c*/ 	.byte	0x04, 0x12
        /*006e*/ 	.short	(.L_20 - .L_19)
	.align		4
.L_19:
        /*0070*/ 	.word	index@(_Z15assign_clustersiiPKdS0_PiPdS2_S2_S2_S1_)
        /*0074*/ 	.word	0x00000000
.L_20:


//--------------------- .nv.compat                --------------------------
	.section	.nv.compat,"",@"SHT_CUDA_COMPAT_INFO"
	.align	4
        /*0000*/ 	.byte	0x02, 0x09, 0x00, 0x00, 0x02, 0x02, 0x01, 0x00, 0x02, 0x05, 0x05, 0x00, 0x03, 0x07, 0x01, 0x01
        /*0010*/ 	.byte	0x02, 0x03, 0x00, 0x00, 0x02, 0x06, 0x01, 0x00, 0x04, 0x0b, 0x08, 0x00, 0x01, 0x00, 0x00, 0x00
        /*0020*/ 	.byte	0x00, 0x00, 0x00, 0x00


//--------------------- .nv.info._Z15update_clustersiiPdS_PKdS1_PKi --------------------------
	.section	.nv.info._Z15update_clustersiiPdS_PKdS1_PKi,"",@"SHT_CUDA_INFO"
	.sectionflags	@""
	.align	4


	//----- nvinfo : EIATTR_CUDA_API_VERSION
	.align		4
        /*0000*/ 	.byte	0x04, 0x37
        /*0002*/ 	.short	(.L_22 - .L_21)
.L_21:
        /*0004*/ 	.word	0x00000082


	//----- nvinfo : EIATTR_KPARAM_INFO
	.align		4
.L_22:
        /*0008*/ 	.byte	0x04, 0x17
        /*000a*/ 	.short	(.L_24 - .L_23)
.L_23:
        /*000c*/ 	.word	0x00000000
        /*0010*/ 	.short	0x0006
        /*0012*/ 	.short	0x0028
        /*0014*/ 	.byte	0x00, 0xf5, 0x21, 0x00


	//----- nvinfo : EIATTR_KPARAM_INFO
	.align		4
.L_24:
        /*0018*/ 	.byte	0x04, 0x17
        /*001a*/ 	.short	(.L_26 - .L_25)
.L_25:
        /*001c*/ 	.word	0x00000000
        /*0020*/ 	.short	0x0005
        /*0022*/ 	.short	0x0020
        /*0024*/ 	.byte	0x00, 0xf5, 0x21, 0x00


	//----- nvinfo : EIATTR_KPARAM_INFO
	.align		4
.L_26:
        /*0028*/ 	.byte	0x04, 0x17
        /*002a*/ 	.short	(.L_28 - .L_27)
.L_27:
        /*002c*/ 	.word	0x00000000
        /*0030*/ 	.short	0x0004
        /*0032*/ 	.short	0x0018
        /*0034*/ 	.byte	0x00, 0xf5, 0x21, 0x00


	//----- nvinfo : EIATTR_KPARAM_INFO
	.align		4
.L_28:
        /*0038*/ 	.byte	0x04, 0x17
        /*003a*/ 	.short	(.L_30 - .L_29)
.L_29:
        /*003c*/ 	.word	0x00000000
        /*0040*/ 	.short	0x0003
        /*0042*/ 	.short	0x0010
        /*0044*/ 	.byte	0x00, 0xf5, 0x21, 0x00


	//----- nvinfo : EIATTR_KPARAM_INFO
	.align		4
.L_30:
        /*0048*/ 	.byte	0x04, 0x17
        /*004a*/ 	.short	(.L_32 - .L_31)
.L_31:
        /*004c*/ 	.word	0x00000000
        /*0050*/ 	.short	0x0002
        /*0052*/ 	.short	0x0008
        /*0054*/ 	.byte	0x00, 0xf5, 0x21, 0x00


	//----- nvinfo : EIATTR_KPARAM_INFO
	.align		4
.L_32:
        /*0058*/ 	.byte	0x04, 0x17
        /*005a*/ 	.short	(.L_34 - .L_33)
.L_33:
        /*005c*/ 	.word	0x00000000
        /*0060*/ 	.short	0x0001
        /*0062*/ 	.short	0x0004
        /*0064*/ 	.byte	0x00, 0xf0, 0x11, 0x00


	//----- nvinfo : EIATTR_KPARAM_INFO
	.align		4
.L_34:
        /*0068*/ 	.byte	0x04, 0x17
        /*006a*/ 	.short	(.L_36 - .L_35)
.L_35:
        /*006c*/ 	.word	0x00000000
        /*0070*/ 	.short	0x0000
        /*0072*/ 	.short	0x0000
        /*0074*/ 	.byte	0x00, 0xf0, 0x11, 0x00


	//----- nvinfo : EIATTR_SPARSE_MMA_MASK
	.align		4
.L_36:
        /*0078*/ 	.byte	0x03, 0x50
        /*007a*/ 	.short	0x0000


	//----- nvinfo : EIATTR_MAXREG_COUNT
	.align		4
        /*007c*/ 	.byte	0x03, 0x1b
        /*007e*/ 	.short	0x00ff


	//----- nvinfo : EIATTR_MERCURY_ISA_VERSION
	.align		4
        /*0080*/ 	.byte	0x03, 0x5f
        /*0082*/ 	.short	0x0101


	//----- nvinfo : EIATTR_VRC_CTA_INIT_COUNT
	.align		4
        /*0084*/ 	.byte	0x02, 0x4a
	.zero		1
	.zero		1


	//----- nvinfo : EIATTR_EXIT_INSTR_OFFSETS
	.align		4
        /*0088*/ 	.byte	0x04, 0x1c
        /*008a*/ 	.short	(.L_38 - .L_37)


	//   ....[0]....
.L_37:
        /*008c*/ 	.word	0x00000070


	//   ....[1]....
        /*0090*/ 	.word	0x000000d0


	//   ....[2]....
        /*0094*/ 	.word	0x00000490


	//----- nvinfo : EIATTR_CRS_STACK_SIZE
	.align		4
.L_38:
        /*0098*/ 	.byte	0x04, 0x1e
        /*009a*/ 	.short	(.L_40 - .L_39)
.L_39:
        /*009c*/ 	.word	0x00000000


	//----- nvinfo : EIATTR_CBANK_PARAM_SIZE
	.align		4
.L_40:
        /*00a0*/ 	.byte	0x03, 0x19
        /*00a2*/ 	.short	0x0030


	//----- nvinfo : EIATTR_PARAM_CBANK
	.align		4
        /*00a4*/ 	.byte	0x04, 0x0a
        /*00a6*/ 	.short	(.L_42 - .L_41)
	.align		4
.L_41:
        /*00a8*/ 	.word	index@(.nv.constant0._Z15update_clustersiiPdS_PKdS1_PKi)
        /*00ac*/ 	.short	0x0380
        /*00ae*/ 	.short	0x0030


	//----- nvinfo : EIATTR_SW_WAR
	.align		4
.L_42:
        /*00b0*/ 	.byte	0x04, 0x36
        /*00b2*/ 	.short	(.L_44 - .L_43)
.L_43:
        /*00b4*/ 	.word	0x00000008
.L_44:


//--------------------- .nv.info._Z20reduce_temp_clustersiiPKdS0_PKiPdS3_Pi --------------------------
	.section	.nv.info._Z20reduce_temp_clustersiiPKdS0_PKiPdS3_Pi,"",@"SHT_CUDA_INFO"
	.sectionflags	@""
	.align	4


	//----- nvinfo : EIATTR_CUDA_API_VERSION
	.align		4
        /*0000*/ 	.byte	0x04, 0x37
        /*0002*/ 	.short	(.L_46 - .L_45)
.L_45:
        /*0004*/ 	.word	0x00000082


	//----- nvinfo : EIATTR_KPARAM_INFO
	.align		4
.L_46:
        /*0008*/ 	.byte	0x04, 0x17
        /*000a*/ 	.short	(.L_48 - .L_47)
.L_47:
        /*000c*/ 	.word	0x00000000
        /*0010*/ 	.short	0x0007
        /*0012*/ 	.short	0x0030
        /*0014*/ 	.byte	0x00, 0xf5, 0x21, 0x00


	//----- nvinfo : EIATTR_KPARAM_INFO
	.align		4
.L_48:
        /*0018*/ 	.byte	0x04, 0x17
        /*001a*/ 	.short	(.L_50 - .L_49)
.L_49:
        /*001c*/ 	.word	0x00000000
        /*0020*/ 	.short	0x0006
        /*0022*/ 	.short	0x0028
        /*0024*/ 	.byte	0x00, 0xf5, 0x21, 0x00


	//----- nvinfo : EIATTR_KPARAM_INFO
	.align		4
.L_50:
        /*0028*/ 	.byte	0x04, 0x17
        /*002a*/ 	.short	(.L_52 - .L_51)
.L_51:
        /*002c*/ 	.word	0x00000000
        /*0030*/ 	.short	0x0005
        /*0032*/ 	.short	0x0020
        /*0034*/ 	.byte	0x00, 0xf5, 0x21, 0x00


	//----- nvinfo : EIATTR_KPARAM_INFO
	.align		4
.L_52:
        /*0038*/ 	.byte	0x04, 0x17
        /*003a*/ 	.short	(.L_54 - .L_53)
.L_53:
        /*003c*/ 	.word	0x00000000
        /*0040*/ 	.short	0x0004
        /*0042*/ 	.short	0x0018
        /*0044*/ 	.byte	0x00, 0xf5, 0x21, 0x00


	//----- nvinfo : EIATTR_KPARAM_INFO
	.align		4
.L_54:
        /*0048*/ 	.byte	0x04, 0x17
        /*004a*/ 	.short	(.L_56 - .L_55)
.L_55:
        /*004c*/ 	.word	0x00000000
        /*0050*/ 	.short	0x0003
        /*0052*/ 	.short	0x0010
        /*0054*/ 	.byte	0x00, 0xf5, 0x21, 0x00


	//----- nvinfo : EIATTR_KPARAM_INFO
	.align		4
.L_56:
        /*0058*/ 	.byte	0x04, 0x17
        /*005a*/ 	.short	(.L_58 - .L_57)
.L_57:
        /*005c*/ 	.word	0x00000000
        /*0060*/ 	.short	0x0002
        /*0062*/ 	.short	0x0008
        /*0064*/ 	.byte	0x00, 0xf5, 0x21, 0x00


	//----- nvinfo : EIATTR_KPARAM_INFO
	.align		4
.L_58:
        /*0068*/ 	.byte	0x04, 0x17
        /*006a*/ 	.short	(.L_60 - .L_59)
.L_59:
        /*006c*/ 	.word	0x00000000
        /*0070*/ 	.short	0x0001
        /*0072*/ 	.short	0x0004
        /*0074*/ 	.byte	0x00, 0xf0, 0x11, 0x00


	//----- nvinfo : EIATTR_KPARAM_INFO
	.align		4
.L_60:
        /*0078*/ 	.byte	0x04, 0x17
        /*007a*/ 	.short	(.L_62 - .L_61)
.L_61:
        /*007c*/ 	.word	0x00000000
        /*0080*/ 	.short	0x0000
        /*0082*/ 	.short	0x0000
        /*0084*/ 	.byte	0x00, 0xf0, 0x11, 0x00


	//----- nvinfo : EIATTR_SPARSE_MMA_MASK
	.align		4
.L_62:
        /*0088*/ 	.byte	0x03, 0x50
        /*008a*/ 	.short	0x0000


	//----- nvinfo : EIATTR_MAXREG_COUNT
	.align		4
        /*008c*/ 	.byte	0x03, 0x1b
        /*008e*/ 	.short	0x00ff


	//----- nvinfo : EIATTR_NUM_BARRIERS
	.align		4
        /*0090*/ 	.byte	0x02, 0x4c
        /*0092*/ 	.byte	0x01
	.zero		1


	//----- nvinfo : EIATTR_MERCURY_ISA_VERSION
	.align		4
        /*0094*/ 	.byte	0x03, 0x5f
        /*0096*/ 	.short	0x0101


	//----- nvinfo : EIATTR_VRC_CTA_INIT_COUNT
	.align		4
        /*0098*/ 	.byte	0x02, 0x4a
	.zero		1
	.zero		1


	//----- nvinfo : EIATTR_EXIT_INSTR_OFFSETS
	.align		4
        /*009c*/ 	.byte	0x04, 0x1c
        /*009e*/ 	.short	(.L_64 - .L_63)


	//   ....[0]....
.L_63:
        /*00a0*/ 	.word	0x00000060


	//   ....[1]....
        /*00a4*/ 	.word	0x00001570


	//----- nvinfo : EIATTR_CRS_STACK_SIZE
	.align		4
.L_64:
        /*00a8*/ 	.byte	0x04, 0x1e
        /*00aa*/ 	.short	(.L_66 - .L_65)
.L_65:
        /*00ac*/ 	.word	0x00000000


	//----- nvinfo : EIATTR_CBANK_PARAM_SIZE
	.align		4
.L_66:
        /*00b0*/ 	.byte	0x03, 0x19
        /*00b2*/ 	.short	0x0038


	//----- nvinfo : EIATTR_PARAM_CBANK
	.align		4
        /*00b4*/ 	.byte	0x04, 0x0a
        /*00b6*/ 	.short	(.L_68 - .L_67)
	.align		4
.L_67:
        /*00b8*/ 	.word	index@(.nv.constant0._Z20reduce_temp_clustersiiPKdS0_PKiPdS3_Pi)
        /*00bc*/ 	.short	0x0380
        /*00be*/ 	.short	0x0038


	//----- nvinfo : EIATTR_SW_WAR
	.align		4
.L_68:
        /*00c0*/ 	.byte	0x04, 0x36
        /*00c2*/ 	.short	(.L_70 - .L_69)
.L_69:
        /*00c4*/ 	.word	0x00000008
.L_70:


//--------------------- .nv.info._Z15assign_clustersiiPKdS0_PiPdS2_S2_S2_S1_ --------------------------
	.section	.nv.info._Z15assign_clustersiiPKdS0_PiPdS2_S2_S2_S1_,"",@"SHT_CUDA_INFO"
	.sectionflags	@""
	.align	4


	//----- nvinfo : EIATTR_CUDA_API_VERSION
	.align		4
        /*0000*/ 	.byte	0x04, 0x37
        /*0002*/ 	.short	(.L_72 - .L_71)
.L_71:
        /*0004*/ 	.word	0x00000082


	//----- nvinfo : EIATTR_KPARAM_INFO
	.align		4
.L_72:
        /*0008*/ 	.byte	0x04, 0x17
        /*000a*/ 	.short	(.L_74 - .L_73)
.L_73:
        /*000c*/ 	.word	0x00000000
        /*0010*/ 	.short	0x0009
        /*0012*/ 	.short	0x0040
        /*0014*/ 	.byte	0x00, 0xf5, 0x21, 0x00


	//----- nvinfo : EIATTR_KPARAM_INFO
	.align		4
.L_74:
        /*0018*/ 	.byte	0x04, 0x17
        /*001a*/ 	.short	(.L_76 - .L_75)
.L_75:
        /*001c*/ 	.word	0x00000000
        /*0020*/ 	.short	0x0008
        /*0022*/ 	.short	0x0038
        /*0024*/ 	.byte	0x00, 0xf5, 0x21, 0x00


	//----- nvinfo : EIATTR_KPARAM_INFO
	.align		4
.L_76:
        /*0028*/ 	.byte	0x04, 0x17
        /*002a*/ 	.short	(.L_78 - .L_77)
.L_77:
        /*002c*/ 	.word	0x00000000
        /*0030*/ 	.short	0x0007
        /*0032*/ 	.short	0x0030
        /*0034*/ 	.byte	0x00, 0xf5, 0x21, 0x00


	//----- nvinfo : EIATTR_KPARAM_INFO
	.align		4
.L_78:
        /*0038*/ 	.byte	0x04, 0x17
        /*003a*/ 	.short	(.L_80 - .L_79)
.L_79:
        /*003c*/ 	.word	0x00000000
        /*0040*/ 	.short	0x0006
        /*0042*/ 	.short	0x0028
        /*0044*/ 	.byte	0x00, 0xf5, 0x21, 0x00


	//----- nvinfo : EIATTR_KPARAM_INFO
	.align		4
.L_80:
        /*0048*/ 	.byte	0x04, 0x17
        /*004a*/ 	.short	(.L_82 - .L_81)
.L_81:
        /*004c*/ 	.word	0x00000000
        /*0050*/ 	.short	0x0005
        /*0052*/ 	.short	0x0020
        /*0054*/ 	.byte	0x00, 0xf5, 0x21, 0x00


	//----- nvinfo : EIATTR_KPARAM_INFO
	.align		4
.L_82:
        /*0058*/ 	.byte	0x04, 0x17
        /*005a*/ 	.short	(.L_84 - .L_83)
.L_83:
        /*005c*/ 	.word	0x00000000
        /*0060*/ 	.short	0x0004
        /*0062*/ 	.short	0x0018
        /*0064*/ 	.byte	0x00, 0xf5, 0x21, 0x00


	//----- nvinfo : EIATTR_KPARAM_INFO
	.align		4
.L_84:
        /*0068*/ 	.byte	0x04, 0x17
        /*006a*/ 	.short	(.L_86 - .L_85)
.L_85:
        /*006c*/ 	.word	0x00000000
        /*0070*/ 	.short	0x0003
        /*0072*/ 	.short	0x0010
        /*0074*/ 	.byte	0x00, 0xf5, 0x21, 0x00


	//----- nvinfo : EIATTR_KPARAM_INFO
	.align		4
.L_86:
        /*0078*/ 	.byte	0x04, 0x17
        /*007a*/ 	.short	(.L_88 - .L_87)
.L_87:
        /*007c*/ 	.word	0x00000000
        /*0080*/ 	.short	0x0002
        /*0082*/ 	.short	0x0008
        /*0084*/ 	.byte	0x00, 0xf5, 0x21, 0x00


	//----- nvinfo : EIATTR_KPARAM_INFO
	.align		4
.L_88:
        /*0088*/ 	.byte	0x04, 0x17
        /*008a*/ 	.short	(.L_90 - .L_89)
.L_89:
        /*008c*/ 	.word	0x00000000
        /*0090*/ 	.short	0x0001
        /*0092*/ 	.short	0x0004
        /*0094*/ 	.byte	0x00, 0xf0, 0x11, 0x00


	//----- nvinfo : EIATTR_KPARAM_INFO
	.align		4
.L_90:
        /*0098*/ 	.byte	0x04, 0x17
        /*009a*/ 	.short	(.L_92 - .L_91)
.L_91:
        /*009c*/ 	.word	0x00000000
        /*00a0*/ 	.short	0x0000
        /*00a2*/ 	.short	0x0000
        /*00a4*/ 	.byte	0x00, 0xf0, 0x11, 0x00


	//----- nvinfo : EIATTR_SPARSE_MMA_MASK
	.align		4
.L_92:
        /*00a8*/ 	.byte	0x03, 0x50
        /*00aa*/ 	.short	0x0000


	//----- nvinfo : EIATTR_MAXREG_COUNT
	.align		4
        /*00ac*/ 	.byte	0x03, 0x1b
        /*00ae*/ 	.short	0x00ff


	//----- nvinfo : EIATTR_NUM_BARRIERS
	.align		4
        /*00b0*/ 	.byte	0x02, 0x4c
        /*00b2*/ 	.byte	0x01
	.zero		1


	//----- nvinfo : EIATTR_MERCURY_ISA_VERSION
	.align		4
        /*00b4*/ 	.byte	0x03, 0x5f
        /*00b6*/ 	.short	0x0101


	//----- nvinfo : EIATTR_VRC_CTA_INIT_COUNT
	.align		4
        /*00b8*/ 	.byte	0x02, 0x4a
	.zero		1
	.zero		1


	//----- nvinfo : EIATTR_EXIT_INSTR_OFFSETS
	.align		4
        /*00bc*/ 	.byte	0x04, 0x1c
        /*00be*/ 	.short	(.L_94 - .L_93)


	//   ....[0]....
.L_93:
        /*00c0*/ 	.word	0x00000ec0


	//   ....[1]....
        /*00c4*/ 	.word	0x00001bf0


	//----- nvinfo : EIATTR_CRS_STACK_SIZE
	.align		4
.L_94:
        /*00c8*/ 	.byte	0x04, 0x1e
        /*00ca*/ 	.short	(.L_96 - .L_95)
.L_95:
        /*00cc*/ 	.word	0x00000000


	//----- nvinfo : EIATTR_CBANK_PARAM_SIZE
	.align		4
.L_96:
        /*00d0*/ 	.byte	0x03, 0x19
        /*00d2*/ 	.short	0x0048


	//----- nvinfo : EIATTR_PARAM_CBANK
	.align		4
        /*00d4*/ 	.byte	0x04, 0x0a
        /*00d6*/ 	.short	(.L_98 - .L_97)
	.align		4
.L_97:
        /*00d8*/ 	.word	index@(.nv.constant0._Z15assign_clustersiiPKdS0_PiPdS2_S2_S2_S1_)
        /*00dc*/ 	.short	0x0380
        /*00de*/ 	.short	0x0048


	//----- nvinfo : EIATTR_SW_WAR
	.align		4
.L_98:
        /*00e0*/ 	.byte	0x04, 0x36
        /*00e2*/ 	.short	(.L_100 - .L_99)
.L_99:
        /*00e4*/ 	.word	0x00000008
.L_100:


//--------------------- .nv.callgraph             --------------------------
	.section	.nv.callgraph,"",@"SHT_CUDA_CALLGRAPH"
	.align	4
	.sectionentsize	8
	.align		4
        /*0000*/ 	.word	0x00000000
	.align		4
        /*0004*/ 	.word	0xffffffff
	.align		4
        /*0008*/ 	.word	0x00000000
	.align		4
        /*000c*/ 	.word	0xfffffffe
	.align		4
        /*0010*/ 	.word	0x00000000
	.align		4
        /*0014*/ 	.word	0xfffffffd
	.align		4
        /*0018*/ 	.word	0x00000000
	.align		4
        /*001c*/ 	.word	0xfffffffc


//--------------------- .nv.constant4             --------------------------
	.section	.nv.constant4,"a",@progbits
	.align	8
	.align		8
.nv.constant4:
        /*0000*/ 	.dword	assignment_changed


//--------------------- .text._Z15update_clustersiiPdS_PKdS1_PKi --------------------------
	.section	.text._Z15update_clustersiiPdS_PKdS1_PKi,"ax",@progbits
	.align	128
        .global         _Z15update_clustersiiPdS_PKdS1_PKi
        .type           _Z15update_clustersiiPdS_PKdS1_PKi,@function
        .size           _Z15update_clustersiiPdS_PKdS1_PKi,(.L_x_68 - _Z15update_clustersiiPdS_PKdS1_PKi)
        .other          _Z15update_clustersiiPdS_PKdS1_PKi,@"STO_CUDA_ENTRY STV_DEFAULT"
_Z15update_clustersiiPdS_PKdS1_PKi:
.text._Z15update_clustersiiPdS_PKdS1_PKi:
[----:B------:R-:W-:Y:S01]  /*0000*/  LDC R1, c[0x0][0x37c] ;  /* 0x0000df00ff017b82 */ /* 0x000fe20000000800 */
[----:B------:R-:W0:Y:S07]  /*0010*/  S2R R3, SR_TID.X ;  /* 0x0000000000037919 */ /* 0x000e2e0000002100 */
[----:B------:R-:W0:Y:S01]  /*0020*/  S2UR UR4, SR_CTAID.X ;  /* 0x00000000000479c3 */ /* 0x000e220000002500 */
[----:B------:R-:W1:Y:S07]  /*0030*/  LDCU UR5, c[0x0][0x384] ;  /* 0x00007080ff0577ac */ /* 0x000e6e0008000800 */
[----:B------:R-:W0:Y:S02]  /*0040*/  LDC R0, c[0x0][0x360] ;  /* 0x0000d800ff007b82 */ /* 0x000e240000000800 */
[----:B0-----:R-:W-:-:S05]  /*0050*/  IMAD R0, R0, UR4, R3 ;  /* 0x0000000400007c24 */ /* 0x001fca000f8e0203 */
[----:B-1----:R-:W-:-:S13]  /*0060*/  ISETP.GE.AND P0, PT, R0, UR5, PT ;  /* 0x0000000500007c0c */ /* 0x002fda000bf06270 */
[----:B------:R-:W-:Y:S05]  /*0070*/  @P0 EXIT ;  /* 0x000000000000094d */ /* 0x000fea0003800000 */
[----:B------:R-:W0:Y:S01]  /*0080*/  LDC.64 R2, c[0x0][0x3a8] ;  /* 0x0000ea00ff027b82 */ /* 0x000e220000000a00 */
[----:B------:R-:W1:Y:S01]  /*0090*/  LDCU.64 UR4, c[0x0][0x358] ;  /* 0x00006b00ff0477ac */ /* 0x000e620008000a00 */
[----:B0-----:R-:W-:-:S05]  /*00a0*/  IMAD.WIDE R2, R0, 0x4, R2 ;  /* 0x0000000400027825 */ /* 0x001fca00078e0202 */
[----:B-1----:R-:W2:Y:S02]  /*00b0*/  LDG.E.CONSTANT R6, desc[UR4][R2.64] ;  /* 0x0000000402067981 */ /* 0x002ea4000c1e9900 */
[----:B--2---:R-:W-:-:S13]  /*00c0*/  ISETP.NE.AND P0, PT, R6, RZ, PT ;  /* 0x000000ff0600720c */ /* 0x004fda0003f05270 */
[----:B------:R-:W-:Y:S05]  /*00d0*/  @!P0 EXIT ;  /* 0x000000000000894d */ /* 0x000fea0003800000 */
[----:B------:R-:W0:Y:S02]  /*00e0*/  LDC.64 R4, c[0x0][0x398] ;  /* 0x0000e600ff047b82 */ /* 0x000e240000000a00 */
[----:B0-----:R-:W-:-:S06]  /*00f0*/  IMAD.WIDE R4, R0, 0x8, R4 ;  /* 0x0000000800047825 */ /* 0x001fcc00078e0204 */
[----:B------:R-:W2:Y:S01]  /*0100*/  LDG.E.64.CONSTANT R4, desc[UR4][R4.64] ;  /* 0x0000000404047981 */ /* 0x000ea2000c1e9b00 */
[----:B------:R-:W0:Y:S01]  /*0110*/  I2F.F64 R6, R6 ;  /* 0x0000000600067312 */ /* 0x000e220000201c00 */
[----:B------:R-:W-:Y:S01]  /*0120*/  IMAD.MOV.U32 R2, RZ, RZ, 0x1 ;  /* 0x00000001ff027424 */ /* 0x000fe200078e00ff */
[----:B------:R-:W-:Y:S06]  /*0130*/  BSSY.RECONVERGENT B0, `(.L_x_0) ;  /* 0x0000014000007945 */ /* 0x000fec0003800200 */
[----:B0-----:R-:W0:Y:S02]  /*0140*/  MUFU.RCP64H R3, R7 ;  /* 0x0000000700037308 */ /* 0x001e240000001800 */
[----:B0-----:R-:W-:-:S08]  /*0150*/  DFMA R8, -R6, R2, 1 ;  /* 0x3ff000000608742b */ /* 0x001fd00000000102 */
[----:B------:R-:W-:-:S08]  /*0160*/  DFMA R8, R8, R8, R8 ;  /* 0x000000080808722b */ /* 0x000fd00000000008 */
[----:B------:R-:W-:-:S08]  /*0170*/  DFMA R8, R2, R8, R2 ;  /* 0x000000080208722b */ /* 0x000fd00000000002 */
[----:B------:R-:W-:-:S08]  /*0180*/  DFMA R2, -R6, R8, 1 ;  /* 0x3ff000000602742b */ /* 0x000fd00000000108 */
[----:B------:R-:W-:-:S08]  /*0190*/  DFMA R2, R8, R2, R8 ;  /* 0x000000020802722b */ /* 0x000fd00000000008 */
[----:B--2---:R-:W-:Y:S01]  /*01a0*/  DMUL R8, R4, R2 ;  /* 0x0000000204087228 */ /* 0x004fe20000000000 */
[----:B------:R-:W-:-:S07]  /*01b0*/  FSETP.GEU.AND P1, PT, |R5|, 6.5827683646048100446e-37, PT ;  /* 0x036000000500780b */ /* 0x000fce0003f2e200 */
[----:B------:R-:W-:-:S08]  /*01c0*/  DFMA R10, -R6, R8, R4 ;  /* 0x00000008060a722b */ /* 0x000fd00000000104 */
[----:B------:R-:W-:-:S10]  /*01d0*/  DFMA R2, R2, R10, R8 ;  /* 0x0000000a0202722b */ /* 0x000fd40000000008 */
[----:B------:R-:W-:-:S05]  /*01e0*/  FFMA R8, RZ, R7, R3 ;  /* 0x00000007ff087223 */ /* 0x000fca0000000003 */
[----:B------:R-:W-:-:S13]  /*01f0*/  FSETP.GT.AND P0, PT, |R8|, 1.469367938527859385e-39, PT ;  /* 0x001000000800780b */ /* 0x000fda0003f04200 */
[----:B------:R-:W-:Y:S05]  /*0200*/  @P0 BRA P1, `(.L_x_1) ;  /* 0x0000000000180947 */ /* 0x000fea0000800000 */
[----:B------:R-:W-:Y:S01]  /*0210*/  IMAD.MOV.U32 R10, RZ, RZ, R4 ;  /* 0x000000ffff0a7224 */ /* 0x000fe200078e0004 */
[----:B------:R-:W-:Y:S01]  /*0220*/  MOV R12, 0x270 ;  /* 0x00000270000c7802 */ /* 0x000fe20000000f00 */
[----:B------:R-:W-:Y:S02]  /*0230*/  IMAD.MOV.U32 R11, RZ, RZ, R5 ;  /* 0x000000ffff0b7224 */ /* 0x000fe400078e0005 */
[----:B------:R-:W-:Y:S02]  /*0240*/  IMAD.MOV.U32 R8, RZ, RZ, R6 ;  /* 0x000000ffff087224 */ /* 0x000fe400078e0006 */
[----:B------:R-:W-:-:S07]  /*0250*/  IMAD.MOV.U32 R9, RZ, RZ, R7 ;  /* 0x000000ffff097224 */ /* 0x000fce00078e0007 */
[----:B------:R-:W-:Y:S05]  /*0260*/  CALL.REL.NOINC `($__internal_0_$__cuda_sm20_div_rn_f64_full) ;  /* 0x00000000008c7944 */ /* 0x000fea0003c00000 */
.L_x_1:
[----:B------:R-:W-:Y:S05]  /*0270*/  BSYNC.RECONVERGENT B0 ;  /* 0x0000000000007941 */ /* 0x000fea0003800200 */
.L_x_0:
[----:B------:R-:W0:Y:S02]  /*0280*/  LDC.64 R8, c[0x0][0x3a0] ;  /* 0x0000e800ff087b82 */ /* 0x000e240000000a00 */
[----:B0-----:R-:W-:-:S06]  /*0290*/  IMAD.WIDE R8, R0, 0x8, R8 ;  /* 0x0000000800087825 */ /* 0x001fcc00078e0208 */
[----:B------:R-:W2:Y:S01]  /*02a0*/  LDG.E.64.CONSTANT R8, desc[UR4][R8.64] ;  /* 0x0000000408087981 */ /* 0x000ea2000c1e9b00 */
[----:B------:R-:W0:Y:S01]  /*02b0*/  MUFU.RCP64H R5, R7 ;  /* 0x0000000700057308 */ /* 0x000e220000001800 */
[----:B------:R-:W-:Y:S01]  /*02c0*/  IMAD.MOV.U32 R4, RZ, RZ, 0x1 ;  /* 0x00000001ff047424 */ /* 0x000fe200078e00ff */
[----:B------:R-:W-:Y:S05]  /*02d0*/  BSSY.RECONVERGENT B0, `(.L_x_2) ;  /* 0x0000018000007945 */ /* 0x000fea0003800200 */
[----:B0-----:R-:W-:-:S08]  /*02e0*/  DFMA R10, -R6, R4, 1 ;  /* 0x3ff00000060a742b */ /* 0x001fd00000000104 */
[----:B------:R-:W-:-:S08]  /*02f0*/  DFMA R10, R10, R10, R10 ;  /* 0x0000000a0a0a722b */ /* 0x000fd0000000000a */
[----:B------:R-:W-:Y:S02]  /*0300*/  DFMA R4, R4, R10, R4 ;  /* 0x0000000a0404722b */ /* 0x000fe40000000004 */
[----:B------:R-:W0:Y:S06]  /*0310*/  LDC.64 R10, c[0x0][0x388] ;  /* 0x0000e200ff0a7b82 */ /* 0x000e2c0000000a00 */
[----:B------:R-:W-:-:S08]  /*0320*/  DFMA R12, -R6, R4, 1 ;  /* 0x3ff00000060c742b */ /* 0x000fd00000000104 */
[----:B------:R-:W-:Y:S01]  /*0330*/  DFMA R14, R4, R12, R4 ;  /* 0x0000000c040e722b */ /* 0x000fe20000000004 */
[----:B0-----:R-:W-:-:S05]  /*0340*/  IMAD.WIDE R10, R0, 0x8, R10 ;  /* 0x00000008000a7825 */ /* 0x001fca00078e020a */
[----:B------:R0:W-:Y:S02]  /*0350*/  STG.E.64 desc[UR4][R10.64], R2 ;  /* 0x000000020a007986 */ /* 0x0001e4000c101b04 */
[----:B--2---:R-:W-:Y:S01]  /*0360*/  DMUL R4, R14, R8 ;  /* 0x000000080e047228 */ /* 0x004fe20000000000 */
[----:B------:R-:W-:-:S07]  /*0370*/  FSETP.GEU.AND P1, PT, |R9|, 6.5827683646048100446e-37, PT ;  /* 0x036000000900780b */ /* 0x000fce0003f2e200 */
[----:B------:R-:W-:-:S08]  /*0380*/  DFMA R12, -R6, R4, R8 ;  /* 0x00000004060c722b */ /* 0x000fd00000000108 */
[----:B------:R-:W-:-:S10]  /*0390*/  DFMA R4, R14, R12, R4 ;  /* 0x0000000c0e04722b */ /* 0x000fd40000000004 */
[----:B------:R-:W-:-:S05]  /*03a0*/  FFMA R12, RZ, R7, R5 ;  /* 0x00000007ff0c7223 */ /* 0x000fca0000000005 */
[----:B------:R-:W-:-:S13]  /*03b0*/  FSETP.GT.AND P0, PT, |R12|, 1.469367938527859385e-39, PT ;  /* 0x001000000c00780b */ /* 0x000fda0003f04200 */
[----:B0-----:R-:W-:Y:S05]  /*03c0*/  @P0 BRA P1, `(.L_x_3) ;  /* 0x0000000000200947 */ /* 0x001fea0000800000 */
[----:B------:R-:W-:Y:S01]  /*03d0*/  IMAD.MOV.U32 R10, RZ, RZ, R8 ;  /* 0x000000ffff0a7224 */ /* 0x000fe200078e0008 */
[----:B------:R-:W-:Y:S01]  /*03e0*/  MOV R12, 0x430 ;  /* 0x00000430000c7802 */ /* 0x000fe20000000f00 */
[----:B------:R-:W-:Y:S02]  /*03f0*/  IMAD.MOV.U32 R11, RZ, RZ, R9 ;  /* 0x000000ffff0b7224 */ /* 0x000fe400078e0009 */
[----:B------:R-:W-:Y:S02]  /*0400*/  IMAD.MOV.U32 R8, RZ, RZ, R6 ;  /* 0x000000ffff087224 */ /* 0x000fe400078e0006 */
[----:B------:R-:W-:-:S07]  /*0410*/  IMAD.MOV.U32 R9, RZ, RZ, R7 ;  /* 0x000000ffff097224 */ /* 0x000fce00078e0007 */
[----:B------:R-:W-:Y:S05]  /*0420*/  CALL.REL.NOINC `($__internal_0_$__cuda_sm20_div_rn_f64_full) ;  /* 0x00000000001c7944 */ /* 0x000fea0003c00000 */
[----:B------:R-:W-:Y:S02]  /*0430*/  IMAD.MOV.U32 R4, RZ, RZ, R2 ;  /* 0x000000ffff047224 */ /* 0x000fe400078e0002 */
[----:B------:R-:W-:-:S07]  /*0440*/  IMAD.MOV.U32 R5, RZ, RZ, R3 ;  /* 0x000000ffff057224 */ /* 0x000fce00078e0003 */
.L_x_3:
[----:B------:R-:W-:Y:S05]  /*0450*/  BSYNC.RECONVERGENT B0 ;  /* 0x0000000000007941 */ /* 0x000fea0003800200 */
.L_x_2:
[----:B------:R-:W0:Y:S02]  /*0460*/  LDC.64 R2, c[0x0][0x390] ;  /* 0x0000e400ff027b82 */ /* 0x000e240000000a00 */
[----:B0-----:R-:W-:-:S05]  /*0470*/  IMAD.WIDE R2, R0, 0x8, R2 ;  /* 0x0000000800027825 */ /* 0x001fca00078e0202 */
[----:B------:R-:W-:Y:S01]  /*0480*/  STG.E.64 desc[UR4][R2.64], R4 ;  /* 0x0000000402007986 */ /* 0x000fe2000c101b04 */
[----:B------:R-:W-:Y:S05]  /*0490*/  EXIT ;  /* 0x000000000000794d */ /* 0x000fea0003800000 */
        .weak           $__internal_0_$__cuda_sm20_div_rn_f64_full
        .type           $__internal_0_$__cuda_sm20_div_rn_f64_full,@function
        .size           $__internal_0_$__cuda_sm20_div_rn_f64_full,(.L_x_68 - $__internal_0_$__cuda_sm20_div_rn_f64_full)
$__internal_0_$__cuda_sm20_div_rn_f64_full:
[C---:B------:R-:W-:Y:S01]  /*04a0*/  FSETP.GEU.AND P0, PT, |R9|.reuse, 1.469367938527859385e-39, PT ;  /* 0x001000000900780b */ /* 0x040fe20003f0e200 */
[----:B------:R-:W-:Y:S01]  /*04b0*/  IMAD.MOV.U32 R18, RZ, RZ, 0x1 ;  /* 0x00000001ff127424 */ /* 0x000fe200078e00ff */
[----:B------:R-:W-:Y:S01]  /*04c0*/  LOP3.LUT R4, R9, 0x800fffff, RZ, 0xc0, !PT ;  /* 0x800fffff09047812 */ /* 0x000fe200078ec0ff */
[----:B------:R-:W-:Y:S01]  /*04d0*/  BSSY.RECONVERGENT B1, `(.L_x_4) ;  /* 0x0000055000017945 */ /* 0x000fe20003800200 */
[C---:B------:R-:W-:Y:S02]  /*04e0*/  FSETP.GEU.AND P2, PT, |R11|.reuse, 1.469367938527859385e-39, PT ;  /* 0x001000000b00780b */ /* 0x040fe40003f4e200 */
[----:B------:R-:W-:Y:S01]  /*04f0*/  LOP3.LUT R5, R4, 0x3ff00000, RZ, 0xfc, !PT ;  /* 0x3ff0000004057812 */ /* 0x000fe200078efcff */
[----:B------:R-:W-:Y:S01]  /*0500*/  IMAD.MOV.U32 R4, RZ, RZ, R8 ;  /* 0x000000ffff047224 */ /* 0x000fe200078e0008 */
[----:B------:R-:W-:Y:S02]  /*0510*/  LOP3.LUT R13, R11, 0x7ff00000, RZ, 0xc0, !PT ;  /* 0x7ff000000b0d7812 */ /* 0x000fe400078ec0ff */
[----:B------:R-:W-:-:S03]  /*0520*/  LOP3.LUT R16, R9, 0x7ff00000, RZ, 0xc0, !PT ;  /* 0x7ff0000009107812 */ /* 0x000fc600078ec0ff */
[----:B------:R-:W-:Y:S01]  /*0530*/  @!P0 DMUL R4, R8, 8.98846567431157953865e+307 ;  /* 0x7fe0000008048828 */ /* 0x000fe20000000000 */
[----:B------:R-:W-:-:S03]  /*0540*/  ISETP.GE.U32.AND P1, PT, R13, R16, PT ;  /* 0x000000100d00720c */ /* 0x000fc60003f26070 */
[----:B------:R-:W-:Y:S01]  /*0550*/  @!P2 LOP3.LUT R14, R9, 0x7ff00000, RZ, 0xc0, !PT ;  /* 0x7ff00000090ea812 */ /* 0x000fe200078ec0ff */
[----:B------:R-:W-:Y:S01]  /*0560*/  @!P2 IMAD.MOV.U32 R20, RZ, RZ, RZ ;  /* 0x000000ffff14a224 */ /* 0x000fe200078e00ff */
[----:B------:R-:W0:Y:S02]  /*0570*/  MUFU.RCP64H R19, R5 ;  /* 0x0000000500137308 */ /* 0x000e240000001800 */
[----:B------:R-:W-:Y:S01]  /*0580*/  @!P2 ISETP.GE.U32.AND P3, PT, R13, R14, PT ;  /* 0x0000000e0d00a20c */ /* 0x000fe20003f66070 */
[----:B------:R-:W-:-:S05]  /*0590*/  IMAD.MOV.U32 R14, RZ, RZ, 0x1ca00000 ;  /* 0x1ca00000ff0e7424 */ /* 0x000fca00078e00ff */
[----:B------:R-:W-:-:S04]  /*05a0*/  @!P2 SEL R15, R14, 0x63400000, !P3 ;  /* 0x634000000e0fa807 */ /* 0x000fc80005800000 */
[----:B------:R-:W-:-:S04]  /*05b0*/  @!P2 LOP3.LUT R15, R15, 0x80000000, R11, 0xf8, !PT ;  /* 0x800000000f0fa812 */ /* 0x000fc800078ef80b */
[----:B------:R-:W-:Y:S01]  /*05c0*/  @!P2 LOP3.LUT R21, R15, 0x100000, RZ, 0xfc, !PT ;  /* 0x001000000f15a812 */ /* 0x000fe200078efcff */
[----:B0-----:R-:W-:-:S08]  /*05d0*/  DFMA R2, R18, -R4, 1 ;  /* 0x3ff000001202742b */ /* 0x001fd00000000804 */
[----:B------:R-:W-:-:S08]  /*05e0*/  DFMA R2, R2, R2, R2 ;  /* 0x000000020202722b */ /* 0x000fd00000000002 */
[----:B------:R-:W-:Y:S01]  /*05f0*/  DFMA R18, R18, R2, R18 ;  /* 0x000000021212722b */ /* 0x000fe20000000012 */
[----:B------:R-:W-:Y:S01]  /*0600*/  SEL R3, R14, 0x63400000, !P1 ;  /* 0x634000000e037807 */ /* 0x000fe20004800000 */
[----:B------:R-:W-:-:S03]  /*0610*/  IMAD.MOV.U32 R2, RZ, RZ, R10 ;  /* 0x000000ffff027224 */ /* 0x000fc600078e000a */
[----:B------:R-:W-:-:S03]  /*0620*/  LOP3.LUT R3, R3, 0x800fffff, R11, 0xf8, !PT ;  /* 0x800fffff03037812 */ /* 0x000fc600078ef80b */
[----:B------:R-:W-:-:S03]  /*0630*/  DFMA R22, R18, -R4, 1 ;  /* 0x3ff000001216742b */ /* 0x000fc60000000804 */
[----:B------:R-:W-:-:S05]  /*0640*/  @!P2 DFMA R2, R2, 2, -R20 ;  /* 0x400000000202a82b */ /* 0x000fca0000000814 */
[----:B------:R-:W-:Y:S01]  /*0650*/  DFMA R18, R18, R22, R18 ;  /* 0x000000161212722b */ /* 0x000fe20000000012 */
[----:B------:R-:W-:Y:S02]  /*0660*/  IMAD.MOV.U32 R23, RZ, RZ, R13 ;  /* 0x000000ffff177224 */ /* 0x000fe400078e000d */
[----:B------:R-:W-:Y:S01]  /*0670*/  IMAD.MOV.U32 R22, RZ, RZ, R16 ;  /* 0x000000ffff167224 */ /* 0x000fe200078e0010 */
[----:B------:R-:W-:Y:S02]  /*0680*/  @!P0 LOP3.LUT R22, R5, 0x7ff00000, RZ, 0xc0, !PT ;  /* 0x7ff0000005168812 */ /* 0x000fe400078ec0ff */
[----:B------:R-:W-:Y:S02]  /*0690*/  @!P2 LOP3.LUT R23, R3, 0x7ff00000, RZ, 0xc0, !PT ;  /* 0x7ff000000317a812 */ /* 0x000fe400078ec0ff */
[----:B------:R-:W-:Y:S01]  /*06a0*/  DMUL R20, R18, R2 ;  /* 0x0000000212147228 */ /* 0x000fe20000000000 */
[----:B------:R-:W-:Y:S02]  /*06b0*/  VIADD R24, R22, 0xffffffff ;  /* 0xffffffff16187836 */ /* 0x000fe40000000000 */
[----:B------:R-:W-:-:S05]  /*06c0*/  VIADD R15, R23, 0xffffffff ;  /* 0xffffffff170f7836 */ /* 0x000fca0000000000 */
[----:B------:R-:W-:Y:S01]  /*06d0*/  DFMA R16, R20, -R4, R2 ;  /* 0x800000041410722b */ /* 0x000fe20000000002 */
[----:B------:R-:W-:-:S04]  /*06e0*/  ISETP.GT.U32.AND P0, PT, R15, 0x7feffffe, PT ;  /* 0x7feffffe0f00780c */ /* 0x000fc80003f04070 */
[----:B------:R-:W-:-:S03]  /*06f0*/  ISETP.GT.U32.OR P0, PT, R24, 0x7feffffe, P0 ;  /* 0x7feffffe1800780c */ /* 0x000fc60000704470 */
[----:B------:R-:W-:-:S10]  /*0700*/  DFMA R16, R18, R16, R20 ;  /* 0x000000101210722b */ /* 0x000fd40000000014 */
[----:B------:R-:W-:Y:S05]  /*0710*/  @P0 BRA `(.L_x_5) ;  /* 0x00000000006c0947 */ /* 0x000fea0003800000 */
[----:B------:R-:W-:-:S04]  /*0720*/  LOP3.LUT R18, R9, 0x7ff00000, RZ, 0xc0, !PT ;  /* 0x7ff0000009127812 */ /* 0x000fc800078ec0ff */
[CC--:B------:R-:W-:Y:S02]  /*0730*/  VIADDMNMX R10, R13.reuse, -R18.reuse, 0xb9600000, !PT ;  /* 0xb96000000d0a7446 */ /* 0x0c0fe40007800912 */
[----:B------:R-:W-:Y:S02]  /*0740*/  ISETP.GE.U32.AND P0, PT, R13, R18, PT ;  /* 0x000000120d00720c */ /* 0x000fe40003f06070 */
[----:B------:R-:W-:Y:S02]  /*0750*/  VIMNMX R10, PT, PT, R10, 0x46a00000, PT ;  /* 0x46a000000a0a7848 */ /* 0x000fe40003fe0100 */
[----:B------:R-:W-:-:S05]  /*0760*/  SEL R13, R14, 0x63400000, !P0 ;  /* 0x634000000e0d7807 */ /* 0x000fca0004000000 */
[----:B------:R-:W-:Y:S02]  /*0770*/  IMAD.IADD R13, R10, 0x1, -R13 ;  /* 0x000000010a0d7824 */ /* 0x000fe400078e0a0d */
[----:B------:R-:W-:Y:S02]  /*0780*/  IMAD.MOV.U32 R10, RZ, RZ, RZ ;  /* 0x000000ffff0a7224 */ /* 0x000fe400078e00ff */
[----:B------:R-:W-:-:S06]  /*0790*/  VIADD R11, R13, 0x7fe00000 ;  /* 0x7fe000000d0b7836 */ /* 0x000fcc0000000000 */
[----:B------:R-:W-:-:S10]  /*07a0*/  DMUL R14, R16, R10 ;  /* 0x0000000a100e7228 */ /* 0x000fd40000000000 */
[----:B------:R-:W-:-:S13]  /*07b0*/  FSETP.GTU.AND P0, PT, |R15|, 1.469367938527859385e-39, PT ;  /* 0x001000000f00780b */ /* 0x000fda0003f0c200 */
[----:B------:R-:W-:Y:S05]  /*07c0*/  @P0 BRA `(.L_x_6) ;  /* 0x0000000000940947 */ /* 0x000fea0003800000 */
[----:B------:R-:W-:Y:S01]  /*07d0*/  DFMA R2, R16, -R4, R2 ;  /* 0x800000041002722b */ /* 0x000fe20000000002 */
[----:B------:R-:W-:-:S09]  /*07e0*/  IMAD.MOV.U32 R10, RZ, RZ, RZ ;  /* 0x000000ffff0a7224 */ /* 0x000fd200078e00ff */
[C---:B------:R-:W-:Y:S02]  /*07f0*/  FSETP.NEU.AND P0, PT, R3.reuse, RZ, PT ;  /* 0x000000ff0300720b */ /* 0x040fe40003f0d000 */
[----:B------:R-:W-:-:S04]  /*0800*/  LOP3.LUT R9, R3, 0x80000000, R9, 0x48, !PT ;  /* 0x8000000003097812 */ /* 0x000fc800078e4809 */
[----:B------:R-:W-:-:S07]  /*0810*/  LOP3.LUT R11, R9, R11, RZ, 0xfc, !PT ;  /* 0x0000000b090b7212 */ /* 0x000fce00078efcff */
[----:B------:R-:W-:Y:S05]  /*0820*/  @!P0 BRA `(.L_x_6) ;  /* 0x00000000007c8947 */ /* 0x000fea0003800000 */
[----:B------:R-:W-:Y:S01]  /*0830*/  IMAD.MOV R3, RZ, RZ, -R13 ;  /* 0x000000ffff037224 */ /* 0x000fe200078e0a0d */
[----:B------:R-:W-:Y:S01]  /*0840*/  DMUL.RP R10, R16, R10 ;  /* 0x0000000a100a7228 */ /* 0x000fe20000008000 */
[----:B------:R-:W-:-:S06]  /*0850*/  IMAD.MOV.U32 R2, RZ, RZ, RZ ;  /* 0x000000ffff027224 */ /* 0x000fcc00078e00ff */
[----:B------:R-:W-:-:S03]  /*0860*/  DFMA R2, R14, -R2, R16 ;  /* 0x800000020e02722b */ /* 0x000fc60000000010 */
[----:B------:R-:W-:-:S03]  /*0870*/  LOP3.LUT R9, R11, R9, RZ, 0x3c, !PT ;  /* 0x000000090b097212 */ /* 0x000fc600078e3cff */
[----:B------:R-:W-:-:S04]  /*0880*/  IADD3 R2, PT, PT, -R13, -0x43300000, RZ ;  /* 0xbcd000000d027810 */ /* 0x000fc80007ffe1ff */
[----:B------:R-:W-:-:S04]  /*0890*/  FSETP.NEU.AND P0, PT, |R3|, R2, PT ;  /* 0x000000020300720b */ /* 0x000fc80003f0d200 */
[----:B------:R-:W-:Y:S02]  /*08a0*/  FSEL R14, R10, R14, !P0 ;  /* 0x0000000e0a0e7208 */ /* 0x000fe40004000000 */
[----:B------:R-:W-:Y:S01]  /*08b0*/  FSEL R15, R9, R15, !P0 ;  /* 0x0000000f090f7208 */ /* 0x000fe20004000000 */
[----:B------:R-:W-:Y:S06]  /*08c0*/  BRA `(.L_x_6) ;  /* 0x0000000000547947 */ /* 0x000fec0003800000 */
.L_x_5:
[----:B------:R-:W-:-:S14]  /*08d0*/  DSETP.NAN.AND P0, PT, R10, R10, PT ;  /* 0x0000000a0a00722a */ /* 0x000fdc0003f08000 */
[----:B------:R-:W-:Y:S05]  /*08e0*/  @P0 BRA `(.L_x_7) ;  /* 0x0000000000440947 */ /* 0x000fea0003800000 */
[----:B------:R-:W-:-:S14]  /*08f0*/  DSETP.NAN.AND P0, PT, R8, R8, PT ;  /* 0x000000080800722a */ /* 0x000fdc0003f08000 */
[----:B------:R-:W-:Y:S05]  /*0900*/  @P0 BRA `(.L_x_8) ;  /* 0x0000000000300947 */ /* 0x000fea0003800000 */
[----:B------:R-:W-:Y:S01]  /*0910*/  ISETP.NE.AND P0, PT, R23, R22, PT ;  /* 0x000000161700720c */ /* 0x000fe20003f05270 */
[----:B------:R-:W-:Y:S02]  /*0920*/  IMAD.MOV.U32 R14, RZ, RZ, 0x0 ;  /* 0x00000000ff0e7424 */ /* 0x000fe400078e00ff */
[----:B------:R-:W-:-:S10]  /*0930*/  IMAD.MOV.U32 R15, RZ, RZ, -0x80000 ;  /* 0xfff80000ff0f7424 */ /* 0x000fd400078e00ff */
[----:B------:R-:W-:Y:S05]  /*0940*/  @!P0 BRA `(.L_x_6) ;  /* 0x0000000000348947 */ /* 0x000fea0003800000 */
[----:B------:R-:W-:Y:S02]  /*0950*/  ISETP.NE.AND P0, PT, R23, 0x7ff00000, PT ;  /* 0x7ff000001700780c */ /* 0x000fe40003f05270 */
[----:B------:R-:W-:Y:S02]  /*0960*/  LOP3.LUT R15, R11, 0x80000000, R9, 0x48, !PT ;  /* 0x800000000b0f7812 */ /* 0x000fe400078e4809 */
[----:B------:R-:W-:-:S13]  /*0970*/  ISETP.EQ.OR P0, PT, R22, RZ, !P0 ;  /* 0x000000ff1600720c */ /* 0x000fda0004702670 */
[----:B------:R-:W-:Y:S01]  /*0980*/  @P0 LOP3.LUT R2, R15, 0x7ff00000, RZ, 0xfc, !PT ;  /* 0x7ff000000f020812 */ /* 0x000fe200078efcff */
[----:B------:R-:W-:Y:S02]  /*0990*/  @!P0 IMAD.MOV.U32 R14, RZ, RZ, RZ ;  /* 0x000000ffff0e8224 */ /* 0x000fe400078e00ff */
[----:B------:R-:W-:Y:S02]  /*09a0*/  @P0 IMAD.MOV.U32 R14, RZ, RZ, RZ ;  /* 0x000000ffff0e0224 */ /* 0x000fe400078e00ff */
[----:B------:R-:W-:Y:S01]  /*09b0*/  @P0 IMAD.MOV.U32 R15, RZ, RZ, R2 ;  /* 0x000000ffff0f0224 */ /* 0x000fe200078e0002 */
[----:B------:R-:W-:Y:S06]  /*09c0*/  BRA `(.L_x_6) ;  /* 0x0000000000147947 */ /* 0x000fec0003800000 */
.L_x_8:
[----:B------:R-:W-:Y:S01]  /*09d0*/  LOP3.LUT R15, R9, 0x80000, RZ, 0xfc, !PT ;  /* 0x00080000090f7812 */ /* 0x000fe200078efcff */
[----:B------:R-:W-:Y:S01]  /*09e0*/  IMAD.MOV.U32 R14, RZ, RZ, R8 ;  /* 0x000000ffff0e7224 */ /* 0x000fe200078e0008 */
[----:B------:R-:W-:Y:S06]  /*09f0*/  BRA `(.L_x_6) ;  /* 0x0000000000087947 */ /* 0x000fec0003800000 */
.L_x_7:
[----:B------:R-:W-:Y:S01]  /*0a00*/  LOP3.LUT R15, R11, 0x80000, RZ, 0xfc, !PT ;  /* 0x000800000b0f7812 */ /* 0x000fe200078efcff */
[----:B------:R-:W-:-:S07]  /*0a10*/  IMAD.MOV.U32 R14, RZ, RZ, R10 ;  /* 0x000000ffff0e7224 */ /* 0x000fce00078e000a */
.L_x_6:
[----:B------:R-:W-:Y:S05]  /*0a20*/  BSYNC.RECONVERGENT B1 ;  /* 0x0000000000017941 */ /* 0x000fea0003800200 */
.L_x_4:
[----:B------:R-:W-:Y:S02]  /*0a30*/  IMAD.MOV.U32 R13, RZ, RZ, 0x0 ;  /* 0x00000000ff0d7424 */ /* 0x000fe400078e00ff */
[----:B------:R-:W-:Y:S02]  /*0a40*/  IMAD.MOV.U32 R2, RZ, RZ, R14 ;  /* 0x000000ffff027224 */ /* 0x000fe400078e000e */
[----:B------:R-:W-:Y:S01]  /*0a50*/  IMAD.MOV.U32 R3, RZ, RZ, R15 ;  /* 0x000000ffff037224 */ /* 0x000fe200078e000f */
[----:B------:R-:W-:Y:S06]  /*0a60*/  RET.REL.NODEC R12 `(_Z15update_clustersiiPdS_PKdS1_PKi) ;  /* 0xfffffff40c647950 */ /* 0x000fec0003c3ffff */
.L_x_9:
[----:B------:R-:W-:-:S00]  /*0a70*/  BRA `(.L_x_9) ;  /* 0xfffffffc00fc7947 */ /* 0x000fc0000383ffff */
[----:B------:R-:W-:-:S00]  /*0a80*/  NOP ;  /* 0x0000000000007918 */ /* 0x000fc00000000000 */
[----:B------:R-:W-:-:S00]  /*0a90*/  NOP ;  /* 0x0000000000007918 */ /* 0x000fc00000000000 */
[----:B------:R-:W-:-:S00]  /*0aa0*/  NOP ;  /* 0x0000000000007918 */ /* 0x000fc00000000000 */
[----:B------:R-:W-:-:S00]  /*0ab0*/  NOP ;  /* 0x0000000000007918 */ /* 0x000fc00000000000 */
[----:B------:R-:W-:-:S00]  /*0ac0*/  NOP ;  /* 0x0000000000007918 */ /* 0x000fc00000000000 */
[----:B------:R-:W-:-:S00]  /*0ad0*/  NOP ;  /* 0x0000000000007918 */ /* 0x000fc00000000000 */
[----:B------:R-:W-:-:S00]  /*0ae0*/  NOP ;  /* 0x0000000000007918 */ /* 0x000fc00000000000 */
[----:B------:R-:W-:-:S00]  /*0af0*/  NOP ;  /* 0x0000000000007918 */ /* 0x000fc00000000000 */
.L_x_68:


//--------------------- .text._Z20reduce_temp_clustersiiPKdS0_PKiPdS3_Pi --------------------------
	.section	.text._Z20reduce_temp_clustersiiPKdS0_PKiPdS3_Pi,"ax",@progbits
	.align	128
        .global         _Z20reduce_temp_clustersiiPKdS0_PKiPdS3_Pi
        .type           _Z20reduce_temp_clustersiiPKdS0_PKiPdS3_Pi,@function
        .size           _Z20reduce_temp_clustersiiPKdS0_PKiPdS3_Pi,(.L_x_70 - _Z20reduce_temp_clustersiiPKdS0_PKiPdS3_Pi)
        .other          _Z20reduce_temp_clustersiiPKdS0_PKiPdS3_Pi,@"STO_CUDA_ENTRY STV_DEFAULT"
_Z20reduce_temp_clustersiiPKdS0_PKiPdS3_Pi:
.text._Z20reduce_temp_clustersiiPKdS0_PKiPdS3_Pi:
[----:B------:R-:W-:Y:S08]  /*0000*/  LDC R1, c[0x0][0x37c] ;  /* 0x0000df00ff017b82 */ /* 0x000ff00000000800 */
[----:B------:R-:W0:Y:S01]  /*0010*/  LDC R0, c[0x0][0x384] ;  /* 0x0000e100ff007b82 */ /* 0x000e220000000800 */
[----:B------:R-:W1:Y:S01]  /*0020*/  LDCU UR4, c[0x0][0x360] ;  /* 0x00006c00ff0477ac */ /* 0x000e620008000800 */
[----:B------:R-:W1:Y:S02]  /*0030*/  LDCU UR5, c[0x0][0x370] ;  /* 0x00006e00ff0577ac */ /* 0x000e640008000800 */
[----:B-1----:R-:W-:Y:S01]  /*0040*/  UIMAD UR5, UR4, UR5, URZ ;  /* 0x00000005040572a4 */ /* 0x002fe2000f8e02ff */
[----:B0-----:R-:W-:-:S13]  /*0050*/  ISETP.GE.AND P0, PT, R0, 0x1, PT ;  /* 0x000000010000780c */ /* 0x001fda0003f06270 */
[----:B------:R-:W-:Y:S05]  /*0060*/  @!P0 EXIT ;  /* 0x000000000000894d */ /* 0x000fea0003800000 */
[----:B------:R-:W0:Y:S01]  /*0070*/  I2F.U32.RP R8, UR5 ;  /* 0x0000000500087d06 */ /* 0x000e220008209000 */
[----:B------:R-:W1:Y:S01]  /*0080*/  S2R R0, SR_CTAID.X ;  /* 0x0000000000007919 */ /* 0x000e620000002500 */
[----:B------:R-:W2:Y:S01]  /*0090*/  LDCU UR6, c[0x0][0x380] ;  /* 0x00007000ff0677ac */ /* 0x000ea20008000800 */
[----:B------:R-:W-:Y:S01]  /*00a0*/  IMAD R9, RZ, RZ, -UR5 ;  /* 0x80000005ff097e24 */ /* 0x000fe2000f8e02ff */
[----:B------:R-:W3:Y:S01]  /*00b0*/  S2UR UR7, SR_CgaCtaId ;  /* 0x00000000000779c3 */ /* 0x000ee20000008800 */
[----:B------:R-:W1:Y:S01]  /*00c0*/  S2R R3, SR_TID.X ;  /* 0x0000000000037919 */ /* 0x000e620000002100 */
[----:B------:R-:W-:Y:S01]  /*00d0*/  ISETP.NE.U32.AND P2, PT, RZ, UR5, PT ;  /* 0x00000005ff007c0c */ /* 0x000fe2000bf45070 */
[----:B------:R-:W4:Y:S01]  /*00e0*/  LDCU.64 UR10, c[0x0][0x358] ;  /* 0x00006b00ff0a77ac */ /* 0x000f220008000a00 */
[----:B0-----:R-:W0:Y:S02]  /*00f0*/  MUFU.RCP R8, R8 ;  /* 0x0000000800087308 */ /* 0x001e240000001000 */
[----:B0-----:R-:W-:-:S06]  /*0100*/  IADD3 R6, PT, PT, R8, 0xffffffe, RZ ;  /* 0x0ffffffe08067810 */ /* 0x001fcc0007ffe0ff */
[----:B------:R0:W5:Y:S01]  /*0110*/  F2I.FTZ.U32.TRUNC.NTZ R7, R6 ;  /* 0x0000000600077305 */ /* 0x000162000021f000 */
[----:B-1----:R-:W-:Y:S01]  /*0120*/  IMAD R2, R0, UR4, R3 ;  /* 0x0000000400027c24 */ /* 0x002fe2000f8e0203 */
[----:B------:R-:W-:Y:S02]  /*0130*/  UMOV UR4, 0x400 ;  /* 0x0000040000047882 */ /* 0x000fe40000000000 */
[----:B---3--:R-:W-:Y:S02]  /*0140*/  ULEA UR8, UR7, UR4, 0x18 ;  /* 0x0000000407087291 */ /* 0x008fe4000f8ec0ff */
[----:B------:R-:W-:Y:S01]  /*0150*/  IADD3 R4, PT, PT, R2, UR5, RZ ;  /* 0x0000000502047c10 */ /* 0x000fe2000fffe0ff */
[----:B0-----:R-:W-:-:S03]  /*0160*/  IMAD.MOV.U32 R6, RZ, RZ, RZ ;  /* 0x000000ffff067224 */ /* 0x001fc600078e00ff */
[C---:B--2---:R-:W-:Y:S02]  /*0170*/  ISETP.GE.AND P0, PT, R4.reuse, UR6, PT ;  /* 0x0000000604007c0c */ /* 0x044fe4000bf06270 */
[----:B------:R-:W-:Y:S01]  /*0180*/  VIMNMX R5, PT, PT, R4, UR6, !PT ;  /* 0x0000000604057c48 */ /* 0x000fe2000ffe0100 */
[----:B------:R-:W-:Y:S01]  /*0190*/  UIADD3 UR6, UPT, UPT, UR4, 0x1000, URZ ;  /* 0x0000100004067890 */ /* 0x000fe2000fffe0ff */
[----:B------:R-:W-:Y:S01]  /*01a0*/  SEL R8, RZ, 0x1, P0 ;  /* 0x00000001ff087807 */ /* 0x000fe20000000000 */
[----:B-----5:R-:W-:Y:S01]  /*01b0*/  IMAD R9, R9, R7, RZ ;  /* 0x0000000709097224 */ /* 0x020fe200078e02ff */
[----:B------:R-:W-:Y:S02]  /*01c0*/  UIADD3 UR4, UPT, UPT, UR4, 0x2000, URZ ;  /* 0x0000200004047890 */ /* 0x000fe4000fffe0ff */
[----:B------:R-:W-:Y:S01]  /*01d0*/  IADD3 R5, PT, PT, R5, -R4, -R8 ;  /* 0x8000000405057210 */ /* 0x000fe20007ffe808 */
[----:B------:R-:W-:Y:S01]  /*01e0*/  IMAD.HI.U32 R10, R7, R9, R6 ;  /* 0x00000009070a7227 */ /* 0x000fe200078e0006 */
[----:B------:R-:W-:-:S02]  /*01f0*/  ULEA UR6, UR7, UR6, 0x18 ;  /* 0x0000000607067291 */ /* 0x000fc4000f8ec0ff */
[----:B------:R-:W-:Y:S01]  /*0200*/  ULEA UR4, UR7, UR4, 0x18 ;  /* 0x0000000407047291 */ /* 0x000fe2000f8ec0ff */
[----:B------:R-:W-:Y:S02]  /*0210*/  VIADD R9, R4, UR5 ;  /* 0x0000000504097c36 */ /* 0x000fe40008000000 */
[----:B------:R-:W-:-:S05]  /*0220*/  IMAD.HI.U32 R7, R10, R5, RZ ;  /* 0x000000050a077227 */ /* 0x000fca00078e00ff */
[----:B------:R-:W-:-:S05]  /*0230*/  IADD3 R6, PT, PT, -R7, RZ, RZ ;  /* 0x000000ff07067210 */ /* 0x000fca0007ffe1ff */
[----:B------:R-:W-:Y:S01]  /*0240*/  IMAD R5, R6, UR5, R5 ;  /* 0x0000000506057c24 */ /* 0x000fe2000f8e0205 */
[----:B------:R-:W-:-:S04]  /*0250*/  LEA R6, R3, UR8, 0x3 ;  /* 0x0000000803067c11 */ /* 0x000fc8000f8e18ff */
[----:B------:R-:W-:-:S13]  /*0260*/  ISETP.GE.U32.AND P0, PT, R5, UR5, PT ;  /* 0x0000000505007c0c */ /* 0x000fda000bf06070 */
[----:B------:R-:W-:Y:S01]  /*0270*/  @P0 VIADD R5, R5, -UR5 ;  /* 0x8000000505050c36 */ /* 0x000fe20008000000 */
[----:B------:R-:W-:-:S04]  /*0280*/  @P0 IADD3 R7, PT, PT, R7, 0x1, RZ ;  /* 0x0000000107070810 */ /* 0x000fc80007ffe0ff */
[----:B------:R-:W-:-:S13]  /*0290*/  ISETP.GE.U32.AND P1, PT, R5, UR5, PT ;  /* 0x0000000505007c0c */ /* 0x000fda000bf26070 */
[----:B------:R-:W-:Y:S01]  /*02a0*/  @P1 VIADD R7, R7, 0x1 ;  /* 0x0000000107071836 */ /* 0x000fe20000000000 */
[----:B------:R-:W-:-:S04]  /*02b0*/  @!P2 LOP3.LUT R7, RZ, UR5, RZ, 0x33, !PT ;  /* 0x00000005ff07ac12 */ /* 0x000fc8000f8e33ff */
[----:B------:R-:W-:Y:S02]  /*02c0*/  IADD3 R5, PT, PT, R8, R7, RZ ;  /* 0x0000000708057210 */ /* 0x000fe40007ffe0ff */
[C---:B------:R-:W-:Y:S02]  /*02d0*/  LEA R7, R3.reuse, UR6, 0x3 ;  /* 0x0000000603077c11 */ /* 0x040fe4000f8e18ff */
[----:B------:R-:W-:Y:S01]  /*02e0*/  LEA R8, R3, UR4, 0x2 ;  /* 0x0000000403087c11 */ /* 0x000fe2000f8e10ff */
[----:B----4-:R-:W-:-:S06]  /*02f0*/  UMOV UR4, URZ ;  /* 0x000000ff00047c82 */ /* 0x010fcc0008000000 */
.L_x_37:
[----:B0-----:R-:W0:Y:S01]  /*0300*/  LDCU UR6, c[0x0][0x380] ;  /* 0x00007000ff0677ac */ /* 0x001e220008000800 */
[----:B-1----:R1:W-:Y:S01]  /*0310*/  STS.64 [R6], RZ ;  /* 0x000000ff06007388 */ /* 0x0023e20000000a00 */
[----:B------:R-:W-:Y:S03]  /*0320*/  BSSY.RECONVERGENT B0, `(.L_x_10) ;  /* 0x000006c000007945 */ /* 0x000fe60003800200 */
[----:B------:R1:W-:Y:S04]  /*0330*/  STS.64 [R7], RZ ;  /* 0x000000ff07007388 */ /* 0x0003e80000000a00 */
[----:B------:R1:W-:Y:S01]  /*0340*/  STS [R8], RZ ;  /* 0x000000ff08007388 */ /* 0x0003e20000000800 */
[----:B0-----:R-:W-:-:S13]  /*0350*/  ISETP.GE.AND P0, PT, R2, UR6, PT ;  /* 0x0000000602007c0c */ /* 0x001fda000bf06270 */
[----:B-1234-:R-:W-:Y:S05]  /*0360*/  @P0 BRA `(.L_x_11) ;  /* 0x00000004009c0947 */ /* 0x01efea0003800000 */
[C---:B------:R-:W-:Y:S01]  /*0370*/  LOP3.LUT R24, R5.reuse, 0x3, RZ, 0xc0, !PT ;  /* 0x0000000305187812 */ /* 0x040fe200078ec0ff */
[----:B------:R-:W-:Y:S01]  /*0380*/  BSSY.RECONVERGENT B1, `(.L_x_12) ;  /* 0x000002f000017945 */ /* 0x000fe20003800200 */
[----:B------:R-:W-:Y:S01]  /*0390*/  HFMA2 R23, -RZ, RZ, 0, 0 ;  /* 0x00000000ff177431 */ /* 0x000fe200000001ff */
[----:B------:R-:W-:Y:S01]  /*03a0*/  ISETP.GE.U32.AND P1, PT, R5, 0x3, PT ;  /* 0x000000030500780c */ /* 0x000fe20003f26070 */
[----:B------:R-:W-:Y:S01]  /*03b0*/  IMAD.MOV.U32 R22, RZ, RZ, R2 ;  /* 0x000000ffff167224 */ /* 0x000fe200078e0002 */
[----:B------:R-:W-:Y:S02]  /*03c0*/  ISETP.NE.AND P0, PT, R24, 0x3, PT ;  /* 0x000000031800780c */ /* 0x000fe40003f05270 */
[----:B------:R-:W-:Y:S02]  /*03d0*/  CS2R R12, SRZ ;  /* 0x00000000000c7805 */ /* 0x000fe4000001ff00 */
[----:B------:R-:W-:-:S09]  /*03e0*/  CS2R R10, SRZ ;  /* 0x00000000000a7805 */ /* 0x000fd2000001ff00 */
[----:B------:R-:W-:Y:S05]  /*03f0*/  @!P0 BRA `(.L_x_13) ;  /* 0x00000000009c8947 */ /* 0x000fea0003800000 */
[----:B------:R-:W0:Y:S08]  /*0400*/  LDC R27, c[0x0][0x384] ;  /* 0x0000e100ff1b7b82 */ /* 0x000e300000000800 */
[----:B------:R-:W1:Y:S08]  /*0410*/  LDC.64 R18, c[0x0][0x388] ;  /* 0x0000e200ff127b82 */ /* 0x000e700000000a00 */
[----:B------:R-:W2:Y:S08]  /*0420*/  LDC.64 R16, c[0x0][0x390] ;  /* 0x0000e400ff107b82 */ /* 0x000eb00000000a00 */
[----:B------:R-:W3:Y:S01]  /*0430*/  LDC.64 R14, c[0x0][0x398] ;  /* 0x0000e600ff0e7b82 */ /* 0x000ee20000000a00 */
[----:B0-----:R-:W-:-:S04]  /*0440*/  IMAD R21, R2, R27, UR4 ;  /* 0x0000000402157e24 */ /* 0x001fc8000f8e021b */
[----:B-1----:R-:W-:-:S06]  /*0450*/  IMAD.WIDE R10, R21, 0x8, R18 ;  /* 0x00000008150a7825 */ /* 0x002fcc00078e0212 */
[----:B------:R-:W4:Y:S01]  /*0460*/  LDG.E.64.CONSTANT R10, desc[UR10][R10.64] ;  /* 0x0000000a0a0a7981 */ /* 0x000f22000c1e9b00 */
[----:B--2---:R-:W-:-:S05]  /*0470*/  IMAD.WIDE R28, R21, 0x8, R16 ;  /* 0x00000008151c7825 */ /* 0x004fca00078e0210 */
[----:B------:R-:W2:Y:S01]  /*0480*/  LDG.E.64.CONSTANT R12, desc[UR10][R28.64] ;  /* 0x0000000a1c0c7981 */ /* 0x000ea2000c1e9b00 */
[----:B---3--:R-:W-:-:S05]  /*0490*/  IMAD.WIDE R20, R21, 0x4, R14 ;  /* 0x0000000415147825 */ /* 0x008fca00078e020e */
[----:B------:R0:W5:Y:S01]  /*04a0*/  LDG.E.CONSTANT R23, desc[UR10][R20.64] ;  /* 0x0000000a14177981 */ /* 0x000162000c1e9900 */
[----:B------:R-:W-:Y:S02]  /*04b0*/  ISETP.NE.AND P0, PT, R24, RZ, PT ;  /* 0x000000ff1800720c */ /* 0x000fe40003f05270 */
[----:B------:R-:W-:Y:S01]  /*04c0*/  MOV R22, R4 ;  /* 0x0000000400167202 */ /* 0x000fe20000000f00 */
[----:B----4-:R-:W-:Y:S02]  /*04d0*/  DADD R10, RZ, R10 ;  /* 0x00000000ff0a7229 */ /* 0x010fe4000000000a */
[----:B--2---:R-:W-:-:S08]  /*04e0*/  DADD R12, RZ, R12 ;  /* 0x00000000ff0c7229 */ /* 0x004fd0000000000c */
[----:B0-----:R-:W-:Y:S05]  /*04f0*/  @!P0 BRA `(.L_x_13) ;  /* 0x00000000005c8947 */ /* 0x001fea0003800000 */
[----:B------:R-:W-:-:S04]  /*0500*/  IMAD R25, R4, R27, UR4 ;  /* 0x0000000404197e24 */ /* 0x000fc8000f8e021b */
[----:B------:R-:W-:-:S05]  /*0510*/  IMAD.WIDE R28, R25, 0x8, R18 ;  /* 0x00000008191c7825 */ /* 0x000fca00078e0212 */
[----:B------:R-:W2:Y:S01]  /*0520*/  LDG.E.64.CONSTANT R20, desc[UR10][R28.64] ;  /* 0x0000000a1c147981 */ /* 0x000ea2000c1e9b00 */
[----:B------:R-:W-:-:S13]  /*0530*/  ISETP.NE.AND P0, PT, R24, 0x1, PT ;  /* 0x000000011800780c */ /* 0x000fda0003f05270 */
[----:B------:R-:W-:-:S04]  /*0540*/  @P0 IMAD R27, R9, R27, UR4 ;  /* 0x00000004091b0e24 */ /* 0x000fc8000f8e021b */
[----:B------:R-:W-:-:S06]  /*0550*/  @P0 IMAD.WIDE R18, R27, 0x8, R18 ;  /* 0x000000081b120825 */ /* 0x000fcc00078e0212 */
[----:B------:R-:W3:Y:S01]  /*0560*/  @P0 LDG.E.64.CONSTANT R18, desc[UR10][R18.64] ;  /* 0x0000000a12120981 */ /* 0x000ee2000c1e9b00 */
[----:B--2---:R-:W-:Y:S01]  /*0570*/  DADD R10, R10, R20 ;  /* 0x000000000a0a7229 */ /* 0x004fe20000000014 */
[----:B------:R-:W-:-:S04]  /*0580*/  IMAD.WIDE R20, R25, 0x8, R16 ;  /* 0x0000000819147825 */ /* 0x000fc800078e0210 */
[----:B------:R-:W-:Y:S02]  /*0590*/  IMAD.WIDE R24, R25, 0x4, R14 ;  /* 0x0000000419187825 */ /* 0x000fe400078e020e */
[----:B------:R-:W2:Y:S02]  /*05a0*/  LDG.E.64.CONSTANT R20, desc[UR10][R20.64] ;  /* 0x0000000a14147981 */ /* 0x000ea4000c1e9b00 */
[C---:B------:R-:W-:Y:S02]  /*05b0*/  @P0 IMAD.WIDE R16, R27.reuse, 0x8, R16 ;  /* 0x000000081b100825 */ /* 0x040fe400078e0210 */
[----:B------:R-:W4:Y:S02]  /*05c0*/  LDG.E.CONSTANT R24, desc[UR10][R24.64] ;  /* 0x0000000a18187981 */ /* 0x000f24000c1e9900 */
[----:B------:R-:W-:Y:S02]  /*05d0*/  @P0 IMAD.WIDE R14, R27, 0x4, R14 ;  /* 0x000000041b0e0825 */ /* 0x000fe400078e020e */
[----:B------:R-:W4:Y:S04]  /*05e0*/  @P0 LDG.E.64.CONSTANT R16, desc[UR10][R16.64] ;  /* 0x0000000a10100981 */ /* 0x000f28000c1e9b00 */
[----:B------:R-:W4:Y:S01]  /*05f0*/  @P0 LDG.E.CONSTANT R14, desc[UR10][R14.64] ;  /* 0x0000000a0e0e0981 */ /* 0x000f22000c1e9900 */
[----:B------:R-:W-:Y:S01]  /*0600*/  MOV R22, R9 ;  /* 0x0000000900167202 */ /* 0x000fe20000000f00 */
[----:B---3--:R-:W-:Y:S01]  /*0610*/  @P0 DADD R10, R10, R18 ;  /* 0x000000000a0a0229 */ /* 0x008fe20000000012 */
[----:B------:R-:W-:Y:S01]  /*0620*/  @P0 IADD3 R22, PT, PT, R9, UR5, RZ ;  /* 0x0000000509160c10 */ /* 0x000fe2000fffe0ff */
[----:B--2---:R-:W-:Y:S01]  /*0630*/  DADD R12, R12, R20 ;  /* 0x000000000c0c7229 */ /* 0x004fe20000000014 */
[----:B----45:R-:W-:-:S07]  /*0640*/  IMAD.IADD R23, R23, 0x1, R24 ;  /* 0x0000000117177824 */ /* 0x030fce00078e0218 */
[----:B------:R-:W-:Y:S01]  /*0650*/  @P0 DADD R12, R12, R16 ;  /* 0x000000000c0c0229 */ /* 0x000fe20000000010 */
[----:B------:R-:W-:-:S10]  /*0660*/  @P0 IMAD.IADD R23, R23, 0x1, R14 ;  /* 0x0000000117170824 */ /* 0x000fd400078e020e */
.L_x_13:
[----:B------:R-:W-:Y:S05]  /*0670*/  BSYNC.RECONVERGENT B1 ;  /* 0x0000000000017941 */ /* 0x000fea0003800200 */
.L_x_12:
[----:B------:R-:W-:Y:S04]  /*0680*/  BSSY.RECONVERGENT B1, `(.L_x_14) ;  /* 0x0000032000017945 */ /* 0x000fe80003800200 */
[----:B------:R-:W-:Y:S05]  /*0690*/  @!P1 BRA `(.L_x_15) ;  /* 0x0000000000c09947 */ /* 0x000fea0003800000 */
.L_x_16:
[----:B------:R-:W0:Y:S08]  /*06a0*/  LDC R25, c[0x0][0x384] ;  /* 0x0000e100ff197b82 */ /* 0x000e300000000800 */
[----:B------:R-:W1:Y:S01]  /*06b0*/  LDC.64 R16, c[0x0][0x388] ;  /* 0x0000e200ff107b82 */ /* 0x000e620000000a00 */
[----:B0-----:R-:W-:-:S04]  /*06c0*/  IMAD R29, R22, R25, UR4 ;  /* 0x00000004161d7e24 */ /* 0x001fc8000f8e0219 */
[----:B-1----:R-:W-:-:S05]  /*06d0*/  IMAD.WIDE R20, R29, 0x8, R16 ;  /* 0x000000081d147825 */ /* 0x002fca00078e0210 */
[----:B------:R0:W2:Y:S01]  /*06e0*/  LDG.E.64.CONSTANT R14, desc[UR10][R20.64] ;  /* 0x0000000a140e7981 */ /* 0x0000a2000c1e9b00 */
[----:B------:R-:W-:-:S04]  /*06f0*/  VIADD R22, R22, UR5 ;  /* 0x0000000516167c36 */ /* 0x000fc80008000000 */
[----:B------:R-:W-:-:S04]  /*0700*/  IMAD R27, R22, R25, UR4 ;  /* 0x00000004161b7e24 */ /* 0x000fc8000f8e0219 */
[----:B------:R-:W-:-:S06]  /*0710*/  IMAD.WIDE R18, R27, 0x8, R16 ;  /* 0x000000081b127825 */ /* 0x000fcc00078e0210 */
[----:B------:R-:W3:Y:S01]  /*0720*/  LDG.E.64.CONSTANT R18, desc[UR10][R18.64] ;  /* 0x0000000a12127981 */ /* 0x000ee2000c1e9b00 */
[----:B------:R-:W-:-:S05]  /*0730*/  IADD3 R22, PT, PT, R22, UR5, RZ ;  /* 0x0000000516167c10 */ /* 0x000fca000fffe0ff */
[----:B0-----:R-:W-:Y:S01]  /*0740*/  IMAD R21, R22, R25, UR4 ;  /* 0x0000000416157e24 */ /* 0x001fe2000f8e0219 */
[----:B--2---:R-:W-:-:S03]  /*0750*/  DADD R14, R14, R10 ;  /* 0x000000000e0e7229 */ /* 0x004fc6000000000a */
[----:B------:R-:W-:-:S06]  /*0760*/  IMAD.WIDE R10, R21, 0x8, R16 ;  /* 0x00000008150a7825 */ /* 0x000fcc00078e0210 */
[----:B------:R-:W2:Y:S01]  /*0770*/  LDG.E.64.CONSTANT R10, desc[UR10][R10.64] ;  /* 0x0000000a0a0a7981 */ /* 0x000ea2000c1e9b00 */
[----:B---3--:R-:W-:Y:S01]  /*0780*/  DADD R14, R14, R18 ;  /* 0x000000000e0e7229 */ /* 0x008fe20000000012 */
[----:B------:R-:W0:Y:S07]  /*0790*/  LDC.64 R18, c[0x0][0x390] ;  /* 0x0000e400ff127b82 */ /* 0x000e2e0000000a00 */
[----:B--2---:R-:W-:Y:S01]  /*07a0*/  DADD R10, R14, R10 ;  /* 0x000000000e0a7229 */ /* 0x004fe2000000000a */
[----:B0-----:R-:W-:-:S06]  /*07b0*/  IMAD.WIDE R14, R29, 0x8, R18 ;  /* 0x000000081d0e7825 */ /* 0x001fcc00078e0212 */
[----:B------:R-:W2:Y:S02]  /*07c0*/  LDG.E.64.CONSTANT R14, desc[UR10][R14.64] ;  /* 0x0000000a0e0e7981 */ /* 0x000ea4000c1e9b00 */
[----:B--2---:R-:W-:Y:S01]  /*07d0*/  DADD R12, R14, R12 ;  /* 0x000000000e0c7229 */ /* 0x004fe2000000000c */
[----:B------:R-:W-:-:S06]  /*07e0*/  IMAD.WIDE R14, R27, 0x8, R18 ;  /* 0x000000081b0e7825 */ /* 0x000fcc00078e0212 */
[----:B------:R-:W2:Y:S02]  /*07f0*/  LDG.E.64.CONSTANT R14, desc[UR10][R14.64] ;  /* 0x0000000a0e0e7981 */ /* 0x000ea4000c1e9b00 */
[----:B--2---:R-:W-:Y:S01]  /*0800*/  DADD R14, R12, R14 ;  /* 0x000000000c0e7229 */ /* 0x004fe2000000000e */
[----:B------:R-:W-:-:S06]  /*0810*/  IMAD.WIDE R12, R21, 0x8, R18 ;  /* 0x00000008150c7825 */ /* 0x000fcc00078e0212 */
[----:B------:R-:W2:Y:S01]  /*0820*/  LDG.E.64.CONSTANT R12, desc[UR10][R12.64] ;  /* 0x0000000a0c0c7981 */ /* 0x000ea2000c1e9b00 */
[----:B------:R-:W-:-:S04]  /*0830*/  VIADD R22, R22, UR5 ;  /* 0x0000000516167c36 */ /* 0x000fc80008000000 */
[----:B------:R-:W-:-:S04]  /*0840*/  IMAD R25, R22, R25, UR4 ;  /* 0x0000000416197e24 */ /* 0x000fc8000f8e0219 */
[----:B------:R-:W-:-:S04]  /*0850*/  IMAD.WIDE R16, R25, 0x8, R16 ;  /* 0x0000000819107825 */ /* 0x000fc800078e0210 */
[----:B------:R-:W-:Y:S02]  /*0860*/  IMAD.WIDE R18, R25, 0x8, R18 ;  /* 0x0000000819127825 */ /* 0x000fe400078e0212 */
[----:B------:R-:W3:Y:S04]  /*0870*/  LDG.E.64.CONSTANT R16, desc[UR10][R16.64] ;  /* 0x0000000a10107981 */ /* 0x000ee8000c1e9b00 */
[----:B------:R-:W4:Y:S01]  /*0880*/  LDG.E.64.CONSTANT R18, desc[UR10][R18.64] ;  /* 0x0000000a12127981 */ /* 0x000f22000c1e9b00 */
[----:B--2---:R-:W-:Y:S01]  /*0890*/  DADD R12, R14, R12 ;  /* 0x000000000e0c7229 */ /* 0x004fe2000000000c */
[----:B------:R-:W0:Y:S02]  /*08a0*/  LDC.64 R14, c[0x0][0x398] ;  /* 0x0000e600ff0e7b82 */ /* 0x000e240000000a00 */
[----:B0-----:R-:W-:-:S04]  /*08b0*/  IMAD.WIDE R26, R27, 0x4, R14 ;  /* 0x000000041b1a7825 */ /* 0x001fc800078e020e */
[--C-:B------:R-:W-:Y:S02]  /*08c0*/  IMAD.WIDE R28, R29, 0x4, R14.reuse ;  /* 0x000000041d1c7825 */ /* 0x100fe400078e020e */
[----:B------:R-:W2:Y:S02]  /*08d0*/  LDG.E.CONSTANT R26, desc[UR10][R26.64] ;  /* 0x0000000a1a1a7981 */ /* 0x000ea4000c1e9900 */
[--C-:B------:R-:W-:Y:S02]  /*08e0*/  IMAD.WIDE R20, R21, 0x4, R14.reuse ;  /* 0x0000000415147825 */ /* 0x100fe400078e020e */
[----:B------:R-:W2:Y:S02]  /*08f0*/  LDG.E.CONSTANT R24, desc[UR10][R28.64] ;  /* 0x0000000a1c187981 */ /* 0x000ea4000c1e9900 */
[----:B------:R-:W-:Y:S02]  /*0900*/  IMAD.WIDE R14, R25, 0x4, R14 ;  /* 0x00000004190e7825 */ /* 0x000fe400078e020e */
[----:B------:R-:W2:Y:S04]  /*0910*/  LDG.E.CONSTANT R20, desc[UR10][R20.64] ;  /* 0x0000000a14147981 */ /* 0x000ea8000c1e9900 */
[----:B------:R-:W2:Y:S01]  /*0920*/  LDG.E.CONSTANT R14, desc[UR10][R14.64] ;  /* 0x0000000a0e0e7981 */ /* 0x000ea2000c1e9900 */
[----:B------:R-:W-:-:S04]  /*0930*/  IADD3 R22, PT, PT, R22, UR5, RZ ;  /* 0x0000000516167c10 */ /* 0x000fc8000fffe0ff */
[----:B------:R-:W-:Y:S01]  /*0940*/  ISETP.GE.AND P0, PT, R22, UR6, PT ;  /* 0x0000000616007c0c */ /* 0x000fe2000bf06270 */
[----:B---3--:R-:W-:Y:S02]  /*0950*/  DADD R10, R10, R16 ;  /* 0x000000000a0a7229 */ /* 0x008fe40000000010 */
[----:B----4-:R-:W-:Y:S01]  /*0960*/  DADD R12, R12, R18 ;  /* 0x000000000c0c7229 */ /* 0x010fe20000000012 */
[----:B--2--5:R-:W-:-:S04]  /*0970*/  IADD3 R23, PT, PT, R26, R23, R24 ;  /* 0x000000171a177210 */ /* 0x024fc80007ffe018 */
[----:B------:R-:W-:-:S05]  /*0980*/  IADD3 R23, PT, PT, R14, R23, R20 ;  /* 0x000000170e177210 */ /* 0x000fca0007ffe014 */
[----:B------:R-:W-:Y:S05]  /*0990*/  @!P0 BRA `(.L_x_16) ;  /* 0xfffffffc00408947 */ /* 0x000fea000383ffff */
.L_x_15:
[----:B------:R-:W-:Y:S05]  /*09a0*/  BSYNC.RECONVERGENT B1 ;  /* 0x0000000000017941 */ /* 0x000fea0003800200 */
.L_x_14:
[----:B------:R0:W-:Y:S04]  /*09b0*/  STS.64 [R6], R10 ;  /* 0x0000000a06007388 */ /* 0x0001e80000000a00 */
[----:B------:R0:W-:Y:S04]  /*09c0*/  STS.64 [R7], R12 ;  /* 0x0000000c07007388 */ /* 0x0001e80000000a00 */
[----:B-----5:R0:W-:Y:S02]  /*09d0*/  STS [R8], R23 ;  /* 0x0000001708007388 */ /* 0x0201e40000000800 */
.L_x_11:
[----:B------:R-:W-:Y:S05]  /*09e0*/  BSYNC.RECONVERGENT B0 ;  /* 0x0000000000007941 */ /* 0x000fea0003800200 */
.L_x_10:
[C---:B------:R-:W-:Y:S01]  /*09f0*/  ISETP.GT.U32.AND P6, PT, R3.reuse, 0xff, PT ;  /* 0x000000ff0300780c */ /* 0x040fe20003fc4070 */
[----:B------:R-:W-:Y:S01]  /*0a00*/  BAR.SYNC.DEFER_BLOCKING 0x0 ;  /* 0x0000000000007b1d */ /* 0x000fe20000010000 */
[C---:B------:R-:W-:Y:S02]  /*0a10*/  ISETP.GT.U32.AND P0, PT, R3.reuse, 0x3f, PT ;  /* 0x0000003f0300780c */ /* 0x040fe40003f04070 */
[C---:B------:R-:W-:Y:S02]  /*0a20*/  ISETP.GT.U32.AND P5, PT, R3.reuse, 0x7f, PT ;  /* 0x0000007f0300780c */ /* 0x040fe40003fa4070 */
[----:B0-----:R-:W-:Y:S01]  /*0a30*/  P2R R10, PR, RZ, 0x1 ;  /* 0x00000001ff0a7803 */ /* 0x001fe20000000000 */
[----:B------:R-:W-:Y:S01]  /*0a40*/  BSSY.RECONVERGENT B0, `(.L_x_17) ;  /* 0x0000013000007945 */ /* 0x000fe20003800200 */
[C---:B------:R-:W-:Y:S02]  /*0a50*/  ISETP.GT.U32.AND P4, PT, R3.reuse, 0x1f, PT ;  /* 0x0000001f0300780c */ /* 0x040fe40003f84070 */
[----:B------:R-:W-:-:S02]  /*0a60*/  ISETP.GT.U32.AND P3, PT, R3, 0xf, PT ;  /* 0x0000000f0300780c */ /* 0x000fc40003f64070 */
[C---:B------:R-:W-:Y:S02]  /*0a70*/  ISETP.GT.U32.AND P2, PT, R3.reuse, 0x7, PT ;  /* 0x000000070300780c */ /* 0x040fe40003f44070 */
[C---:B------:R-:W-:Y:S02]  /*0a80*/  ISETP.GT.U32.AND P1, PT, R3.reuse, 0x3, PT ;  /* 0x000000030300780c */ /* 0x040fe40003f24070 */
[----:B------:R-:W-:Y:S01]  /*0a90*/  ISETP.GT.U32.AND P0, PT, R3, 0x1, PT ;  /* 0x000000010300780c */ /* 0x000fe20003f04070 */
[----:B------:R-:W-:-:S12]  /*0aa0*/  @P6 BRA `(.L_x_18) ;  /* 0x0000000000306947 */ /* 0x000fd80003800000 */
[----:B------:R-:W-:Y:S04]  /*0ab0*/  LDS.64 R10, [R6+0x800] ;  /* 0x00080000060a7984 */ /* 0x000fe80000000a00 */
[----:B------:R-:W0:Y:S02]  /*0ac0*/  LDS.64 R12, [R6] ;  /* 0x00000000060c7984 */ /* 0x000e240000000a00 */
[----:B0-----:R-:W-:-:S07]  /*0ad0*/  DADD R10, R10, R12 ;  /* 0x000000000a0a7229 */ /* 0x001fce000000000c */
[----:B------:R-:W-:Y:S04]  /*0ae0*/  STS.64 [R6], R10 ;  /* 0x0000000a06007388 */ /* 0x000fe80000000a00 */
[----:B------:R-:W-:Y:S04]  /*0af0*/  LDS.64 R12, [R7+0x800] ;  /* 0x00080000070c7984 */ /* 0x000fe80000000a00 */
[----:B------:R-:W0:Y:S02]  /*0b00*/  LDS.64 R14, [R7] ;  /* 0x00000000070e7984 */ /* 0x000e240000000a00 */
[----:B0-----:R-:W-:-:S07]  /*0b10*/  DADD R12, R12, R14 ;  /* 0x000000000c0c7229 */ /* 0x001fce000000000e */
[----:B------:R-:W-:Y:S04]  /*0b20*/  STS.64 [R7], R12 ;  /* 0x0000000c07007388 */ /* 0x000fe80000000a00 */
[----:B------:R-:W-:Y:S04]  /*0b30*/  LDS R14, [R8+0x400] ;  /* 0x00040000080e7984 */ /* 0x000fe80000000800 */
[----:B------:R-:W0:Y:S02]  /*0b40*/  LDS R15, [R8] ;  /* 0x00000000080f7984 */ /* 0x000e240000000800 */
[----:B0-----:R-:W-:-:S05]  /*0b50*/  IMAD.IADD R15, R14, 0x1, R15 ;  /* 0x000000010e0f7824 */ /* 0x001fca00078e020f */
[----:B------:R0:W-:Y:S02]  /*0b60*/  STS [R8], R15 ;  /* 0x0000000f08007388 */ /* 0x0001e40000000800 */
.L_x_18:
[----:B------:R-:W-:Y:S05]  /*0b70*/  BSYNC.RECONVERGENT B0 ;  /* 0x0000000000007941 */ /* 0x000fea0003800200 */
.L_x_17:
[----:B------:R-:W-:Y:S01]  /*0b80*/  BAR.SYNC.DEFER_BLOCKING 0x0 ;  /* 0x0000000000007b1d */ /* 0x000fe20000010000 */
[----:B------:R-:W-:-:S05]  /*0b90*/  ISETP.NE.AND P6, PT, R3, RZ, PT ;  /* 0x000000ff0300720c */ /* 0x000fca0003fc5270 */
[----:B------:R-:W-:Y:S04]  /*0ba0*/  BSSY.RECONVERGENT B0, `(.L_x_19) ;  /* 0x000000e000007945 */ /* 0x000fe80003800200 */
[----:B------:R-:W-:Y:S05]  /*0bb0*/  @P5 BRA `(.L_x_20) ;  /* 0x0000000000305947 */ /* 0x000fea0003800000 */
[----:B------:R-:W-:Y:S04]  /*0bc0*/  LDS.64 R10, [R6+0x400] ;  /* 0x00040000060a7984 */ /* 0x000fe80000000a00 */
[----:B------:R-:W1:Y:S02]  /*0bd0*/  LDS.64 R12, [R6] ;  /* 0x00000000060c7984 */ /* 0x000e640000000a00 */
[----:B-1----:R-:W-:-:S07]  /*0be0*/  DADD R10, R10, R12 ;  /* 0x000000000a0a7229 */ /* 0x002fce000000000c */
[----:B------:R-:W-:Y:S04]  /*0bf0*/  STS.64 [R6], R10 ;  /* 0x0000000a06007388 */ /* 0x000fe80000000a00 */
[----:B------:R-:W-:Y:S04]  /*0c00*/  LDS.64 R12, [R7+0x400] ;  /* 0x00040000070c7984 */ /* 0x000fe80000000a00 */
[----:B0-----:R-:W0:Y:S02]  /*0c10*/  LDS.64 R14, [R7] ;  /* 0x00000000070e7984 */ /* 0x001e240000000a00 */
[----:B0-----:R-:W-:-:S07]  /*0c20*/  DADD R12, R12, R14 ;  /* 0x000000000c0c7229 */ /* 0x001fce000000000e */
[----:B------:R-:W-:Y:S04]  /*0c30*/  STS.64 [R7], R12 ;  /* 0x0000000c07007388 */ /* 0x000fe80000000a00 */
[----:B------:R-:W-:Y:S04]  /*0c40*/  LDS R14, [R8+0x200] ;  /* 0x00020000080e7984 */ /* 0x000fe80000000800 */
[----:B------:R-:W0:Y:S02]  /*0c50*/  LDS R15, [R8] ;  /* 0x00000000080f7984 */ /* 0x000e240000000800 */
[----:B0-----:R-:W-:-:S05]  /*0c60*/  IADD3 R15, PT, PT, R14, R15, RZ ;  /* 0x0000000f0e0f7210 */ /* 0x001fca0007ffe0ff */
[----:B------:R1:W-:Y:S02]  /*0c70*/  STS [R8], R15 ;  /* 0x0000000f08007388 */ /* 0x0003e40000000800 */
.L_x_20:
[----:B------:R-:W-:Y:S05]  /*0c80*/  BSYNC.RECONVERGENT B0 ;  /* 0x0000000000007941 */ /* 0x000fea0003800200 */
.L_x_19:
[----:B------:R-:W-:Y:S01]  /*0c90*/  BAR.SYNC.DEFER_BLOCKING 0x0 ;  /* 0x0000000000007b1d */ /* 0x000fe20000010000 */
[----:B------:R-:W-:-:S05]  /*0ca0*/  ISETP.GT.U32.AND P5, PT, R3, 0x3f, PT ;  /* 0x0000003f0300780c */ /* 0x000fca0003fa4070 */
[----:B------:R-:W-:Y:S08]  /*0cb0*/  BSSY.RECONVERGENT B0, `(.L_x_21) ;  /* 0x000000e000007945 */ /* 0x000ff00003800200 */
[----:B------:R-:W-:Y:S05]  /*0cc0*/  @P5 BRA `(.L_x_22) ;  /* 0x0000000000305947 */ /* 0x000fea0003800000 */
[----:B------:R-:W-:Y:S04]  /*0cd0*/  LDS.64 R10, [R6+0x200] ;  /* 0x00020000060a7984 */ /* 0x000fe80000000a00 */
[----:B------:R-:W2:Y:S02]  /*0ce0*/  LDS.64 R12, [R6] ;  /* 0x00000000060c7984 */ /* 0x000ea40000000a00 */
[----:B--2---:R-:W-:-:S07]  /*0cf0*/  DADD R10, R10, R12 ;  /* 0x000000000a0a7229 */ /* 0x004fce000000000c */
[----:B------:R-:W-:Y:S04]  /*0d00*/  STS.64 [R6], R10 ;  /* 0x0000000a06007388 */ /* 0x000fe80000000a00 */
[----:B------:R-:W-:Y:S04]  /*0d10*/  LDS.64 R12, [R7+0x200] ;  /* 0x00020000070c7984 */ /* 0x000fe80000000a00 */
[----:B01----:R-:W0:Y:S02]  /*0d20*/  LDS.64 R14, [R7] ;  /* 0x00000000070e7984 */ /* 0x003e240000000a00 */
[----:B0-----:R-:W-:-:S07]  /*0d30*/  DADD R12, R12, R14 ;  /* 0x000000000c0c7229 */ /* 0x001fce000000000e */
[----:B------:R-:W-:Y:S04]  /*0d40*/  STS.64 [R7], R12 ;  /* 0x0000000c07007388 */ /* 0x000fe80000000a00 */
[----:B------:R-:W-:Y:S04]  /*0d50*/  LDS R14, [R8+0x100] ;  /* 0x00010000080e7984 */ /* 0x000fe80000000800 */
[----:B------:R-:W0:Y:S02]  /*0d60*/  LDS R15, [R8] ;  /* 0x00000000080f7984 */ /* 0x000e240000000800 */
[----:B0-----:R-:W-:-:S05]  /*0d70*/  IADD3 R15, PT, PT, R14, R15, RZ ;  /* 0x0000000f0e0f7210 */ /* 0x001fca0007ffe0ff */
[----:B------:R2:W-:Y:S02]  /*0d80*/  STS [R8], R15 ;  /* 0x0000000f08007388 */ /* 0x0005e40000000800 */
.L_x_22:
[----:B------:R-:W-:Y:S05]  /*0d90*/  BSYNC.RECONVERGENT B0 ;  /* 0x0000000000007941 */ /* 0x000fea0003800200 */
.L_x_21:
[----:B------:R-:W-:Y:S06]  /*0da0*/  BAR.SYNC.DEFER_BLOCKING 0x0 ;  /* 0x0000000000007b1d */ /* 0x000fec0000010000 */
[----:B------:R-:W-:Y:S04]  /*0db0*/  BSSY.RECONVERGENT B0, `(.L_x_23) ;  /* 0x000000e000007945 */ /* 0x000fe80003800200 */
[----:B------:R-:W-:Y:S05]  /*0dc0*/  @P4 BRA `(.L_x_24) ;  /* 0x0000000000304947 */ /* 0x000fea0003800000 */
[----:B------:R-:W-:Y:S04]  /*0dd0*/  LDS.64 R10, [R6+0x100] ;  /* 0x00010000060a7984 */ /* 0x000fe80000000a00 */
[----:B------:R-:W3:Y:S02]  /*0de0*/  LDS.64 R12, [R6] ;  /* 0x00000000060c7984 */ /* 0x000ee40000000a00 */
[----:B---3--:R-:W-:-:S07]  /*0df0*/  DADD R10, R10, R12 ;  /* 0x000000000a0a7229 */ /* 0x008fce000000000c */
[----:B------:R-:W-:Y:S04]  /*0e00*/  STS.64 [R6], R10 ;  /* 0x0000000a06007388 */ /* 0x000fe80000000a00 */
[----:B------:R-:W-:Y:S04]  /*0e10*/  LDS.64 R12, [R7+0x100] ;  /* 0x00010000070c7984 */ /* 0x000fe80000000a00 */
[----:B012---:R-:W0:Y:S02]  /*0e20*/  LDS.64 R14, [R7] ;  /* 0x00000000070e7984 */ /* 0x007e240000000a00 */
[----:B0-----:R-:W-:-:S07]  /*0e30*/  DADD R12, R12, R14 ;  /* 0x000000000c0c7229 */ /* 0x001fce000000000e */
[----:B------:R-:W-:Y:S04]  /*0e40*/  STS.64 [R7], R12 ;  /* 0x0000000c07007388 */ /* 0x000fe80000000a00 */
[----:B------:R-:W-:Y:S04]  /*0e50*/  LDS R14, [R8+0x80] ;  /* 0x00008000080e7984 */ /* 0x000fe80000000800 */
[----:B------:R-:W0:Y:S02]  /*0e60*/  LDS R15, [R8] ;  /* 0x00000000080f7984 */ /* 0x000e240000000800 */
[----:B0-----:R-:W-:-:S05]  /*0e70*/  IMAD.IADD R15, R14, 0x1, R15 ;  /* 0x000000010e0f7824 */ /* 0x001fca00078e020f */
[----:B------:R3:W-:Y:S02]  /*0e80*/  STS [R8], R15 ;  /* 0x0000000f08007388 */ /* 0x0007e40000000800 */
.L_x_24:
[----:B------:R-:W-:Y:S05]  /*0e90*/  BSYNC.RECONVERGENT B0 ;  /* 0x0000000000007941 */ /* 0x000fea0003800200 */
.L_x_23:
[----:B------:R-:W-:Y:S06]  /*0ea0*/  BAR.SYNC.DEFER_BLOCKING 0x0 ;  /* 0x0000000000007b1d */ /* 0x000fec0000010000 */
[----:B------:R-:W-:Y:S04]  /*0eb0*/  BSSY.RECONVERGENT B0, `(.L_x_25) ;  /* 0x000000e000007945 */ /* 0x000fe80003800200 */
[----:B------:R-:W-:Y:S05]  /*0ec0*/  @P3 BRA `(.L_x_26) ;  /* 0x0000000000303947 */ /* 0x000fea0003800000 */
[----:B------:R-:W-:Y:S04]  /*0ed0*/  LDS.64 R10, [R6+0x80] ;  /* 0x00008000060a7984 */ /* 0x000fe80000000a00 */
[----:B------:R-:W4:Y:S02]  /*0ee0*/  LDS.64 R12, [R6] ;  /* 0x00000000060c7984 */ /* 0x000f240000000a00 */
[----:B----4-:R-:W-:-:S07]  /*0ef0*/  DADD R10, R10, R12 ;  /* 0x000000000a0a7229 */ /* 0x010fce000000000c */
[----:B------:R-:W-:Y:S04]  /*0f00*/  STS.64 [R6], R10 ;  /* 0x0000000a06007388 */ /* 0x000fe80000000a00 */
[----:B------:R-:W-:Y:S04]  /*0f10*/  LDS.64 R12, [R7+0x80] ;  /* 0x00008000070c7984 */ /* 0x000fe80000000a00 */
[----:B0123--:R-:W0:Y:S02]  /*0f20*/  LDS.64 R14, [R7] ;  /* 0x00000000070e7984 */ /* 0x00fe240000000a00 */
[----:B0-----:R-:W-:-:S07]  /*0f30*/  DADD R12, R12, R14 ;  /* 0x000000000c0c7229 */ /* 0x001fce000000000e */
[----:B------:R-:W-:Y:S04]  /*0f40*/  STS.64 [R7], R12 ;  /* 0x0000000c07007388 */ /* 0x000fe80000000a00 */
[----:B------:R-:W-:Y:S04]  /*0f50*/  LDS R14, [R8+0x40] ;  /* 0x00004000080e7984 */ /* 0x000fe80000000800 */
[----:B------:R-:W0:Y:S02]  /*0f60*/  LDS R15, [R8] ;  /* 0x00000000080f7984 */ /* 0x000e240000000800 */
[----:B0-----:R-:W-:-:S05]  /*0f70*/  IADD3 R15, PT, PT, R14, R15, RZ ;  /* 0x0000000f0e0f7210 */ /* 0x001fca0007ffe0ff */
[----:B------:R4:W-:Y:S02]  /*0f80*/  STS [R8], R15 ;  /* 0x0000000f08007388 */ /* 0x0009e40000000800 */
.L_x_26:
[----:B------:R-:W-:Y:S05]  /*0f90*/  BSYNC.RECONVERGENT B0 ;  /* 0x0000000000007941 */ /* 0x000fea0003800200 */
.L_x_25:
[----:B------:R-:W-:Y:S06]  /*0fa0*/  BAR.SYNC.DEFER_BLOCKING 0x0 ;  /* 0x0000000000007b1d */ /* 0x000fec0000010000 */
[----:B------:R-:W-:Y:S04]  /*0fb0*/  BSSY.RECONVERGENT B0, `(.L_x_27) ;  /* 0x000000e000007945 */ /* 0x000fe80003800200 */
[----:B------:R-:W-:Y:S05]  /*0fc0*/  @P2 BRA `(.L_x_28) ;  /* 0x0000000000302947 */ /* 0x000fea0003800000 */
[----:B------:R-:W-:Y:S04]  /*0fd0*/  LDS.64 R10, [R6+0x40] ;  /* 0x00004000060a7984 */ /* 0x000fe80000000a00 */
[----:B------:R-:W5:Y:S02]  /*0fe0*/  LDS.64 R12, [R6] ;  /* 0x00000000060c7984 */ /* 0x000f640000000a00 */
[----:B-----5:R-:W-:-:S07]  /*0ff0*/  DADD R10, R10, R12 ;  /* 0x000000000a0a7229 */ /* 0x020fce000000000c */
[----:B------:R-:W-:Y:S04]  /*1000*/  STS.64 [R6], R10 ;  /* 0x0000000a06007388 */ /* 0x000fe80000000a00 */
[----:B------:R-:W-:Y:S04]  /*1010*/  LDS.64 R12, [R7+0x40] ;  /* 0x00004000070c7984 */ /* 0x000fe80000000a00 */
[----:B01234-:R-:W0:Y:S02]  /*1020*/  LDS.64 R14, [R7] ;  /* 0x00000000070e7984 */ /* 0x01fe240000000a00 */
[----:B0-----:R-:W-:-:S07]  /*1030*/  DADD R12, R12, R14 ;  /* 0x000000000c0c7229 */ /* 0x001fce000000000e */
[----:B------:R-:W-:Y:S04]  /*1040*/  STS.64 [R7], R12 ;  /* 0x0000000c07007388 */ /* 0x000fe80000000a00 */
[----:B------:R-:W-:Y:S04]  /*1050*/  LDS R14, [R8+0x20] ;  /* 0x00002000080e7984 */ /* 0x000fe80000000800 */
[----:B------:R-:W0:Y:S02]  /*1060*/  LDS R15, [R8] ;  /* 0x00000000080f7984 */ /* 0x000e240000000800 */
[----:B0-----:R-:W-:-:S05]  /*1070*/  IADD3 R15, PT, PT, R14, R15, RZ ;  /* 0x0000000f0e0f7210 */ /* 0x001fca0007ffe0ff */
[----:B------:R0:W-:Y:S02]  /*1080*/  STS [R8], R15 ;  /* 0x0000000f08007388 */ /* 0x0001e40000000800 */
.L_x_28:
[----:B------:R-:W-:Y:S05]  /*1090*/  BSYNC.RECONVERGENT B0 ;  /* 0x0000000000007941 */ /* 0x000fea0003800200 */
.L_x_27:
        /* <DEDUP_REMOVED lines=13> */
[----:B0-----:R-:W-:-:S05]  /*1170*/  IMAD.IADD R15, R14, 0x1, R15 ;  /* 0x000000010e0f7824 */ /* 0x001fca00078e020f */
[----:B------:R0:W-:Y:S02]  /*1180*/  STS [R8], R15 ;  /* 0x0000000f08007388 */ /* 0x0001e40000000800 */
.L_x_30:
[----:B------:R-:W-:Y:S05]  /*1190*/  BSYNC.RECONVERGENT B0 ;  /* 0x0000000000007941 */ /* 0x000fea0003800200 */
.L_x_29:
        /* <DEDUP_REMOVED lines=15> */
.L_x_32:
[----:B------:R-:W-:Y:S05]  /*1290*/  BSYNC.RECONVERGENT B0 ;  /* 0x0000000000007941 */ /* 0x000fea0003800200 */
.L_x_31:
[----:B------:R-:W-:Y:S06]  /*12a0*/  BAR.SYNC.DEFER_BLOCKING 0x0 ;  /* 0x0000000000007b1d */ /* 0x000fec0000010000 */
[----:B------:R-:W-:Y:S04]  /*12b0*/  BSSY.RECONVERGENT B0, `(.L_x_33) ;  /* 0x0000011000007945 */ /* 0x000fe80003800200 */
[----:B------:R-:W-:Y:S05]  /*12c0*/  @P6 BRA `(.L_x_34) ;  /* 0x00000000003c6947 */ /* 0x000fea0003800000 */
[----:B------:R-:W5:Y:S01]  /*12d0*/  S2UR UR7, SR_CgaCtaId ;  /* 0x00000000000779c3 */ /* 0x000f620000008800 */
[----:B------:R-:W-:Y:S01]  /*12e0*/  UMOV UR6, 0x400 ;  /* 0x0000040000067882 */ /* 0x000fe20000000000 */
[----:B------:R-:W-:Y:S01]  /*12f0*/  LDS.64 R12, [R6] ;  /* 0x00000000060c7984 */ /* 0x000fe20000000a00 */
[----:B-----5:R-:W-:-:S09]  /*1300*/  ULEA UR6, UR7, UR6, 0x18 ;  /* 0x0000000607067291 */ /* 0x020fd2000f8ec0ff */
[----:B------:R-:W5:Y:S02]  /*1310*/  LDS.64 R10, [UR6+0x8] ;  /* 0x00000806ff0a7984 */ /* 0x000f640008000a00 */
[----:B-----5:R-:W-:-:S07]  /*1320*/  DADD R10, R10, R12 ;  /* 0x000000000a0a7229 */ /* 0x020fce000000000c */
[----:B------:R-:W-:Y:S04]  /*1330*/  STS.64 [R6], R10 ;  /* 0x0000000a06007388 */ /* 0x000fe80000000a00 */
[----:B------:R-:W-:Y:S04]  /*1340*/  LDS.64 R12, [UR6+0x1008] ;  /* 0x00100806ff0c7984 */ /* 0x000fe80008000a00 */
[----:B01234-:R-:W0:Y:S02]  /*1350*/  LDS.64 R14, [R7] ;  /* 0x00000000070e7984 */ /* 0x01fe240000000a00 */
[----:B0-----:R-:W-:-:S07]  /*1360*/  DADD R12, R12, R14 ;  /* 0x000000000c0c7229 */ /* 0x001fce000000000e */
[----:B------:R-:W-:Y:S04]  /*1370*/  STS.64 [R7], R12 ;  /* 0x0000000c07007388 */ /* 0x000fe80000000a00 */
[----:B------:R-:W-:Y:S04]  /*1380*/  LDS R14, [UR6+0x2004] ;  /* 0x00200406ff0e7984 */ /* 0x000fe80008000800 */
[----:B------:R-:W0:Y:S02]  /*1390*/  LDS R15, [R8] ;  /* 0x00000000080f7984 */ /* 0x000e240000000800 */
[----:B0-----:R-:W-:-:S05]  /*13a0*/  IADD3 R15, PT, PT, R14, R15, RZ ;  /* 0x0000000f0e0f7210 */ /* 0x001fca0007ffe0ff */
[----:B------:R0:W-:Y:S02]  /*13b0*/  STS [R8], R15 ;  /* 0x0000000f08007388 */ /* 0x0001e40000000800 */
.L_x_34:
[----:B------:R-:W-:Y:S05]  /*13c0*/  BSYNC.RECONVERGENT B0 ;  /* 0x0000000000007941 */ /* 0x000fea0003800200 */
.L_x_33:
[----:B------:R-:W-:Y:S06]  /*13d0*/  BAR.SYNC.DEFER_BLOCKING 0x0 ;  /* 0x0000000000007b1d */ /* 0x000fec0000010000 */
[----:B------:R-:W-:Y:S04]  /*13e0*/  BSSY.RECONVERGENT B0, `(.L_x_35) ;  /* 0x0000013000007945 */ /* 0x000fe80003800200 */
[----:B------:R-:W-:Y:S05]  /*13f0*/  @P6 BRA `(.L_x_36) ;  /* 0x0000000000446947 */ /* 0x000fea0003800000 */
[----:B------:R-:W5:Y:S01]  /*1400*/  S2UR UR7, SR_CgaCtaId ;  /* 0x00000000000779c3 */ /* 0x000f620000008800 */
[----:B------:R-:W-:-:S07]  /*1410*/  UMOV UR6, 0x400 ;  /* 0x0000040000067882 */ /* 0x000fce0000000000 */
[----:B------:R-:W0:Y:S08]  /*1420*/  LDC R21, c[0x0][0x384] ;  /* 0x0000e100ff157b82 */ /* 0x000e300000000800 */
[----:B------:R-:W1:Y:S01]  /*1430*/  LDC.64 R10, c[0x0][0x3a0] ;  /* 0x0000e800ff0a7b82 */ /* 0x000e620000000a00 */
[----:B-----5:R-:W-:-:S07]  /*1440*/  ULEA UR6, UR7, UR6, 0x18 ;  /* 0x0000000607067291 */ /* 0x020fce000f8ec0ff */
[----:B------:R-:W5:Y:S01]  /*1450*/  LDC.64 R18, c[0x0][0x3a8] ;  /* 0x0000ea00ff127b82 */ /* 0x000f620000000a00 */
[----:B0-----:R-:W-:Y:S01]  /*1460*/  IMAD R21, R0, R21, UR4 ;  /* 0x0000000400157e24 */ /* 0x001fe2000f8e0215 */
[----:B-1234-:R-:W0:Y:S06]  /*1470*/  LDS.64 R14, [UR6] ;  /* 0x00000006ff0e7984 */ /* 0x01ee2c0008000a00 */
[----:B------:R-:W1:Y:S01]  /*1480*/  LDC.64 R16, c[0x0][0x3b0] ;  /* 0x0000ec00ff107b82 */ /* 0x000e620000000a00 */
[----:B------:R-:W2:Y:S01]  /*1490*/  LDS.64 R12, [UR6+0x1000] ;  /* 0x00100006ff0c7984 */ /* 0x000ea20008000a00 */
[----:B------:R-:W-:-:S03]  /*14a0*/  IMAD.WIDE.U32 R10, R21, 0x8, R10 ;  /* 0x00000008150a7825 */ /* 0x000fc600078e000a */
[----:B------:R-:W3:Y:S01]  /*14b0*/  LDS R23, [UR6+0x2000] ;  /* 0x00200006ff177984 */ /* 0x000ee20008000800 */
[----:B-----5:R-:W-:-:S04]  /*14c0*/  IMAD.WIDE.U32 R18, R21, 0x8, R18 ;  /* 0x0000000815127825 */ /* 0x020fc800078e0012 */
[----:B-1----:R-:W-:Y:S01]  /*14d0*/  IMAD.WIDE.U32 R16, R21, 0x4, R16 ;  /* 0x0000000415107825 */ /* 0x002fe200078e0010 */
[----:B0-----:R0:W-:Y:S04]  /*14e0*/  STG.E.64 desc[UR10][R10.64], R14 ;  /* 0x0000000e0a007986 */ /* 0x0011e8000c101b0a */
[----:B--2---:R0:W-:Y:S04]  /*14f0*/  STG.E.64 desc[UR10][R18.64], R12 ;  /* 0x0000000c12007986 */ /* 0x0041e8000c101b0a */
[----:B---3--:R0:W-:Y:S02]  /*1500*/  STG.E desc[UR10][R16.64], R23 ;  /* 0x0000001710007986 */ /* 0x0081e4000c10190a */
.L_x_36:
[----:B------:R-:W-:Y:S05]  /*1510*/  BSYNC.RECONVERGENT B0 ;  /* 0x0000000000007941 */ /* 0x000fea0003800200 */
.L_x_35:
[----:B------:R-:W5:Y:S01]  /*1520*/  LDCU UR6, c[0x0][0x384] ;  /* 0x00007080ff0677ac */ /* 0x000f620008000800 */
[----:B------:R-:W-:-:S04]  /*1530*/  UIADD3 UR4, UPT, UPT, UR4, 0x1, URZ ;  /* 0x0000000104047890 */ /* 0x000fc8000fffe0ff */
[----:B-----5:R-:W-:Y:S01]  /*1540*/  UISETP.NE.AND UP0, UPT, UR4, UR6, UPT ;  /* 0x000000060400728c */ /* 0x020fe2000bf05270 */
[----:B------:R-:W-:Y:S08]  /*1550*/  BAR.SYNC.DEFER_BLOCKING 0x0 ;  /* 0x0000000000007b1d */ /* 0x000ff00000010000 */
[----:B------:R-:W-:Y:S05]  /*1560*/  BRA.U UP0, `(.L_x_37) ;  /* 0xffffffed00647547 */ /* 0x000fea000b83ffff */
[----:B------:R-:W-:Y:S05]  /*1570*/  EXIT ;  /* 0x000000000000794d */ /* 0x000fea0003800000 */
.L_x_38:
        /* <DEDUP_REMOVED lines=16> */
.L_x_70:


//--------------------- .text._Z15assign_clustersiiPKdS0_PiPdS2_S2_S2_S1_ --------------------------
	.section	.text._Z15assign_clustersiiPKdS0_PiPdS2_S2_S2_S1_,"ax",@progbits
	.align	128
        .global         _Z15assign_clustersiiPKdS0_PiPdS2_S2_S2_S1_
        .type           _Z15assign_clustersiiPKdS0_PiPdS2_S2_S2_S1_,@function
        .size           _Z15assign_clustersiiPKdS0_PiPdS2_S2_S2_S1_,(.L_x_71 - _Z15assign_clustersiiPKdS0_PiPdS2_S2_S2_S1_)
        .other          _Z15assign_clustersiiPKdS0_PiPdS2_S2_S2_S1_,@"STO_CUDA_ENTRY STV_DEFAULT"
_Z15assign_clustersiiPKdS0_PiPdS2_S2_S2_S1_:
.text._Z15assign_clustersiiPKdS0_PiPdS2_S2_S2_S1_:
[----:B------:R-:W-:Y:S01]  /*0000*/  LDC R1, c[0x0][0x37c] ;  /* 0x0000df00ff017b82 */ /* 0x000fe20000000800 */
[----:B------:R-:W0:Y:S07]  /*0010*/  S2R R0, SR_TID.X ;  /* 0x0000000000007919 */ /* 0x000e2e0000002100 */
[----:B------:R-:W0:Y:S01]  /*0020*/  S2UR UR11, SR_CTAID.X ;  /* 0x00000000000b79c3 */ /* 0x000e220000002500 */
[----:B------:R-:W1:Y:S01]  /*0030*/  LDCU UR4, c[0x0][0x380] ;  /* 0x00007000ff0477ac */ /* 0x000e620008000800 */
[----:B------:R-:W-:Y:S01]  /*0040*/  BSSY.RECONVERGENT B0, `(.L_x_39) ;  /* 0x00000e4000007945 */ /* 0x000fe20003800200 */
[----:B------:R-:W-:Y:S01]  /*0050*/  IMAD.MOV.U32 R26, RZ, RZ, -0x1 ;  /* 0xffffffffff1a7424 */ /* 0x000fe200078e00ff */
[----:B------:R-:W2:Y:S04]  /*0060*/  LDCU.64 UR16, c[0x0][0x358] ;  /* 0x00006b00ff1077ac */ /* 0x000ea80008000a00 */
[----:B------:R-:W0:Y:S02]  /*0070*/  LDC R3, c[0x0][0x360] ;  /* 0x0000d800ff037b82 */ /* 0x000e240000000800 */
[----:B0-----:R-:W-:-:S05]  /*0080*/  IMAD R2, R3, UR11, R0 ;  /* 0x0000000b03027c24 */ /* 0x001fca000f8e0200 */
[----:B-1----:R-:W-:-:S13]  /*0090*/  ISETP.GE.AND P0, PT, R2, UR4, PT ;  /* 0x0000000402007c0c */ /* 0x002fda000bf06270 */
[----:B--2---:R-:W-:Y:S05]  /*00a0*/  @P0 BRA `(.L_x_40) ;  /* 0x0000000c00740947 */ /* 0x004fea0003800000 */
[----:B------:R-:W0:Y:S01]  /*00b0*/  LDCU UR8, c[0x0][0x384] ;  /* 0x00007080ff0877ac */ /* 0x000e220008000800 */
[----:B------:R-:W-:Y:S01]  /*00c0*/  IMAD.MOV.U32 R26, RZ, RZ, -0x1 ;  /* 0xffffffffff1a7424 */ /* 0x000fe200078e00ff */
[----:B0-----:R-:W-:-:S09]  /*00d0*/  UISETP.GE.AND UP0, UPT, UR8, 0x1, UPT ;  /* 0x000000010800788c */ /* 0x001fd2000bf06270 */
[----:B------:R-:W-:Y:S05]  /*00e0*/  BRA.U !UP0, `(.L_x_41) ;  /* 0x0000000d08447547 */ /* 0x000fea000b800000 */
[----:B------:R-:W0:Y:S08]  /*00f0*/  LDC.64 R4, c[0x0][0x388] ;  /* 0x0000e200ff047b82 */ /* 0x000e300000000a00 */
[----:B------:R-:W1:Y:S01]  /*0100*/  LDC.64 R6, c[0x0][0x390] ;  /* 0x0000e400ff067b82 */ /* 0x000e620000000a00 */
[----:B0-----:R-:W-:-:S06]  /*0110*/  IMAD.WIDE R4, R2, 0x8, R4 ;  /* 0x0000000802047825 */ /* 0x001fcc00078e0204 */
[----:B------:R-:W5:Y:S01]  /*0120*/  LDG.E.64.CONSTANT R4, desc[UR16][R4.64] ;  /* 0x0000001004047981 */ /* 0x000f62000c1e9b00 */
[----:B-1----:R-:W-:-:S06]  /*0130*/  IMAD.WIDE R6, R2, 0x8, R6 ;  /* 0x0000000802067825 */ /* 0x002fcc00078e0206 */
[----:B------:R-:W5:Y:S01]  /*0140*/  LDG.E.64.CONSTANT R6, desc[UR16][R6.64] ;  /* 0x0000001006067981 */ /* 0x000f62000c1e9b00 */
[----:B------:R-:W-:Y:S01]  /*0150*/  UISETP.GE.U32.AND UP1, UPT, UR8, 0x8, UPT ;  /* 0x000000080800788c */ /* 0x000fe2000bf26070 */
[----:B------:R-:W-:Y:S01]  /*0160*/  IMAD.MOV.U32 R26, RZ, RZ, -0x1 ;  /* 0xffffffffff1a7424 */ /* 0x000fe200078e00ff */
[----:B------:R-:W-:Y:S01]  /*0170*/  ULOP3.LUT UR9, UR8, 0x7, URZ, 0xc0, !UPT ;  /* 0x0000000708097892 */ /* 0x000fe2000f8ec0ff */
[----:B------:R-:W-:Y:S02]  /*0180*/  IMAD.MOV.U32 R3, RZ, RZ, RZ ;  /* 0x000000ffff037224 */ /* 0x000fe400078e00ff */
[----:B------:R-:W-:Y:S02]  /*0190*/  IMAD.MOV.U32 R10, RZ, RZ, 0x0 ;  /* 0x00000000ff0a7424 */ /* 0x000fe400078e00ff */
[----:B------:R-:W-:Y:S01]  /*01a0*/  IMAD.MOV.U32 R11, RZ, RZ, 0x7ff00000 ;  /* 0x7ff00000ff0b7424 */ /* 0x000fe200078e00ff */
[----:B------:R-:W-:Y:S01]  /*01b0*/  UISETP.NE.AND UP0, UPT, UR9, URZ, UPT ;  /* 0x000000ff0900728c */ /* 0x000fe2000bf05270 */
[----:B------:R-:W-:Y:S10]  /*01c0*/  BRA.U !UP1, `(.L_x_42) ;  /* 0x0000000509987547 */ /* 0x000ff4000b800000 */
[----:B------:R-:W0:Y:S01]  /*01d0*/  LDCU.128 UR12, c[0x0][0x3a0] ;  /* 0x00007400ff0c77ac */ /* 0x000e220008000c00 */
[----:B------:R-:W-:Y:S02]  /*01e0*/  IMAD.MOV.U32 R26, RZ, RZ, -0x1 ;  /* 0xffffffffff1a7424 */ /* 0x000fe400078e00ff */
[----:B------:R-:W-:Y:S01]  /*01f0*/  IMAD.MOV.U32 R24, RZ, RZ, RZ ;  /* 0x000000ffff187224 */ /* 0x000fe200078e00ff */
[----:B------:R-:W-:Y:S01]  /*0200*/  ULOP3.LUT UR10, UR8, 0x7ffffff8, URZ, 0xc0, !UPT ;  /* 0x7ffffff8080a7892 */ /* 0x000fe2000f8ec0ff */
[----:B------:R-:W-:Y:S02]  /*0210*/  IMAD.MOV.U32 R10, RZ, RZ, 0x0 ;  /* 0x00000000ff0a7424 */ /* 0x000fe400078e00ff */
[----:B------:R-:W-:-:S03]  /*0220*/  IMAD.MOV.U32 R11, RZ, RZ, 0x7ff00000 ;  /* 0x7ff00000ff0b7424 */ /* 0x000fc600078e00ff */
[----:B------:R-:W-:Y:S01]  /*0230*/  IMAD.U32 R3, RZ, RZ, UR10 ;  /* 0x0000000aff037e24 */ /* 0x000fe2000f8e00ff */
[----:B0-----:R-:W-:Y:S02]  /*0240*/  UIADD3 UR6, UP1, UPT, UR12, 0x20, URZ ;  /* 0x000000200c067890 */ /* 0x001fe4000ff3e0ff */
[----:B------:R-:W-:Y:S02]  /*0250*/  UIADD3 UR4, UP2, UPT, UR14, 0x20, URZ ;  /* 0x000000200e047890 */ /* 0x000fe4000ff5e0ff */
[----:B------:R-:W-:Y:S02]  /*0260*/  UIADD3.X UR7, UPT, UPT, URZ, UR13, URZ, UP1, !UPT ;  /* 0x0000000dff077290 */ /* 0x000fe40008ffe4ff */
[----:B------:R-:W-:Y:S01]  /*0270*/  UIADD3.X UR5, UPT, UPT, URZ, UR15, URZ, UP2, !UPT ;  /* 0x0000000fff057290 */ /* 0x000fe200097fe4ff */
[----:B------:R-:W-:Y:S02]  /*0280*/  IMAD.U32 R8, RZ, RZ, UR6 ;  /* 0x00000006ff087e24 */ /* 0x000fe4000f8e00ff */
[----:B------:R-:W-:-:S02]  /*0290*/  IMAD.U32 R12, RZ, RZ, UR4 ;  /* 0x00000004ff0c7e24 */ /* 0x000fc4000f8e00ff */
[----:B------:R-:W-:Y:S02]  /*02a0*/  IMAD.U32 R9, RZ, RZ, UR7 ;  /* 0x00000007ff097e24 */ /* 0x000fe4000f8e00ff */
[----:B------:R-:W-:-:S07]  /*02b0*/  IMAD.U32 R13, RZ, RZ, UR5 ;  /* 0x00000005ff0d7e24 */ /* 0x000fce000f8e00ff */
.L_x_43:
[----:B------:R-:W2:Y:S04]  /*02c0*/  LDG.E.64.CONSTANT R16, desc[UR16][R12.64+-0x20] ;  /* 0xffffe0100c107981 */ /* 0x000ea8000c1e9b00 */
[----:B------:R-:W3:Y:S04]  /*02d0*/  LDG.E.64.CONSTANT R20, desc[UR16][R8.64+-0x20] ;  /* 0xffffe01008147981 */ /* 0x000ee8000c1e9b00 */
[----:B------:R-:W4:Y:S04]  /*02e0*/  LDG.E.64.CONSTANT R14, desc[UR16][R12.64+-0x18] ;  /* 0xffffe8100c0e7981 */ /* 0x000f28000c1e9b00 */
[----:B------:R-:W4:Y:S04]  /*02f0*/  LDG.E.64.CONSTANT R22, desc[UR16][R8.64+-0x18] ;  /* 0xffffe81008167981 */ /* 0x000f28000c1e9b00 */
[----:B------:R-:W4:Y:S01]  /*0300*/  LDG.E.64.CONSTANT R18, desc[UR16][R12.64+-0x10] ;  /* 0xfffff0100c127981 */ /* 0x000f22000c1e9b00 */
[----:B--2--5:R-:W-:-:S02]  /*0310*/  DADD R16, R6, -R16 ;  /* 0x0000000006107229 */ /* 0x024fc40000000810 */
[----:B---3--:R-:W-:-:S06]  /*0320*/  DADD R20, R4, -R20 ;  /* 0x0000000004147229 */ /* 0x008fcc0000000814 */
[----:B------:R-:W-:Y:S02]  /*0330*/  DMUL R16, R16, R16 ;  /* 0x0000001010107228 */ /* 0x000fe40000000000 */
[----:B----4-:R-:W-:-:S06]  /*0340*/  DADD R14, R6, -R14 ;  /* 0x00000000060e7229 */ /* 0x010fcc000000080e */
[----:B------:R-:W-:Y:S02]  /*0350*/  DFMA R20, R20, R20, R16 ;  /* 0x000000141414722b */ /* 0x000fe40000000010 */
[----:B------:R-:W2:Y:S06]  /*0360*/  LDG.E.64.CONSTANT R16, desc[UR16][R8.64+-0x10] ;  /* 0xfffff01008107981 */ /* 0x000eac000c1e9b00 */
[----:B------:R-:W-:-:S06]  /*0370*/  DSETP.GEU.AND P3, PT, R20, R10, PT ;  /* 0x0000000a1400722a */ /* 0x000fcc0003f6e000 */
[----:B------:R-:W-:Y:S02]  /*0380*/  FSEL R10, R20, R10, !P3 ;  /* 0x0000000a140a7208 */ /* 0x000fe40005800000 */
[----:B------:R-:W-:Y:S02]  /*0390*/  FSEL R11, R21, R11, !P3 ;  /* 0x0000000b150b7208 */ /* 0x000fe40005800000 */
[----:B------:R-:W3:Y:S01]  /*03a0*/  LDG.E.64.CONSTANT R20, desc[UR16][R12.64+-0x8] ;  /* 0xfffff8100c147981 */ /* 0x000ee2000c1e9b00 */
[----:B------:R-:W-:Y:S02]  /*03b0*/  DADD R22, R4, -R22 ;  /* 0x0000000004167229 */ /* 0x000fe40000000816 */
[----:B------:R-:W-:-:S08]  /*03c0*/  DMUL R14, R14, R14 ;  /* 0x0000000e0e0e7228 */ /* 0x000fd00000000000 */
[----:B------:R-:W-:Y:S01]  /*03d0*/  DFMA R14, R22, R22, R14 ;  /* 0x00000016160e722b */ /* 0x000fe2000000000e */
[----:B------:R-:W4:Y:S01]  /*03e0*/  LDG.E.64.CONSTANT R22, desc[UR16][R8.64+-0x8] ;  /* 0xfffff81008167981 */ /* 0x000f22000c1e9b00 */
[----:B------:R-:W-:-:S06]  /*03f0*/  DADD R18, R6, -R18 ;  /* 0x0000000006127229 */ /* 0x000fcc0000000812 */
[----:B------:R-:W-:Y:S02]  /*0400*/  DSETP.GEU.AND P4, PT, R14, R10, PT ;  /* 0x0000000a0e00722a */ /* 0x000fe40003f8e000 */
[----:B------:R-:W-:-:S04]  /*0410*/  DMUL R18, R18, R18 ;  /* 0x0000001212127228 */ /* 0x000fc80000000000 */
[----:B------:R-:W-:Y:S02]  /*0420*/  FSEL R10, R14, R10, !P4 ;  /* 0x0000000a0e0a7208 */ /* 0x000fe40006000000 */
[----:B------:R-:W-:Y:S02]  /*0430*/  FSEL R11, R15, R11, !P4 ;  /* 0x0000000b0f0b7208 */ /* 0x000fe40006000000 */
[----:B------:R-:W4:Y:S01]  /*0440*/  LDG.E.64.CONSTANT R14, desc[UR16][R12.64] ;  /* 0x000000100c0e7981 */ /* 0x000f22000c1e9b00 */
[----:B--2---:R-:W-:-:S08]  /*0450*/  DADD R16, R4, -R16 ;  /* 0x0000000004107229 */ /* 0x004fd00000000810 */
[----:B------:R-:W-:Y:S02]  /*0460*/  DFMA R18, R16, R16, R18 ;  /* 0x000000101012722b */ /* 0x000fe40000000012 */
[----:B---3--:R-:W-:-:S08]  /*0470*/  DADD R20, R6, -R20 ;  /* 0x0000000006147229 */ /* 0x008fd00000000814 */
[----:B------:R-:W-:Y:S02]  /*0480*/  DMUL R16, R20, R20 ;  /* 0x0000001414107228 */ /* 0x000fe40000000000 */
[----:B------:R-:W2:Y:S01]  /*0490*/  LDG.E.64.CONSTANT R20, desc[UR16][R8.64] ;  /* 0x0000001008147981 */ /* 0x000ea2000c1e9b00 */
[----:B------:R-:W-:Y:S02]  /*04a0*/  DSETP.GEU.AND P5, PT, R18, R10, PT ;  /* 0x0000000a1200722a */ /* 0x000fe40003fae000 */
[----:B----4-:R-:W-:-:S04]  /*04b0*/  DADD R22, R4, -R22 ;  /* 0x0000000004167229 */ /* 0x010fc80000000816 */
[----:B------:R-:W-:Y:S02]  /*04c0*/  FSEL R10, R18, R10, !P5 ;  /* 0x0000000a120a7208 */ /* 0x000fe40006800000 */
[----:B------:R-:W-:Y:S02]  /*04d0*/  FSEL R11, R19, R11, !P5 ;  /* 0x0000000b130b7208 */ /* 0x000fe40006800000 */
[----:B------:R-:W3:Y:S01]  /*04e0*/  LDG.E.64.CONSTANT R18, desc[UR16][R12.64+0x8] ;  /* 0x000008100c127981 */ /* 0x000ee2000c1e9b00 */
[----:B------:R-:W-:-:S03]  /*04f0*/  DFMA R16, R22, R22, R16 ;  /* 0x000000161610722b */ /* 0x000fc60000000010 */
[----:B------:R-:W4:Y:S01]  /*0500*/  LDG.E.64.CONSTANT R22, desc[UR16][R8.64+0x8] ;  /* 0x0000081008167981 */ /* 0x000f22000c1e9b00 */
[----:B------:R-:W-:-:S04]  /*0510*/  DADD R14, R6, -R14 ;  /* 0x00000000060e7229 */ /* 0x000fc8000000080e */
[----:B------:R-:W-:-:S04]  /*0520*/  DSETP.GEU.AND P6, PT, R16, R10, PT ;  /* 0x0000000a1000722a */ /* 0x000fc80003fce000 */
[----:B------:R-:W-:Y:S02]  /*0530*/  DMUL R14, R14, R14 ;  /* 0x0000000e0e0e7228 */ /* 0x000fe40000000000 */
[----:B------:R-:W-:Y:S02]  /*0540*/  FSEL R10, R16, R10, !P6 ;  /* 0x0000000a100a7208 */ /* 0x000fe40007000000 */
[----:B------:R-:W-:Y:S02]  /*0550*/  FSEL R11, R17, R11, !P6 ;  /* 0x0000000b110b7208 */ /* 0x000fe40007000000 */
[----:B------:R-:W4:Y:S01]  /*0560*/  LDG.E.64.CONSTANT R16, desc[UR16][R12.64+0x10] ;  /* 0x000010100c107981 */ /* 0x000f22000c1e9b00 */
[----:B--2---:R-:W-:-:S08]  /*0570*/  DADD R20, R4, -R20 ;  /* 0x0000000004147229 */ /* 0x004fd00000000814 */
[----:B------:R-:W-:Y:S02]  /*0580*/  DFMA R14, R20, R20, R14 ;  /* 0x00000014140e722b */ /* 0x000fe4000000000e */
[----:B------:R-:W2:Y:S01]  /*0590*/  LDG.E.64.CONSTANT R20, desc[UR16][R8.64+0x10] ;  /* 0x0000101008147981 */ /* 0x000ea2000c1e9b00 */
[----:B---3--:R-:W-:-:S05]  /*05a0*/  DADD R18, R6, -R18 ;  /* 0x0000000006127229 */ /* 0x008fca0000000812 */
[----:B------:R-:W-:Y:S02]  /*05b0*/  DSETP.GEU.AND P2, PT, R14, R10, PT ;  /* 0x0000000a0e00722a */ /* 0x000fe40003f4e000 */
[----:B----4-:R-:W-:Y:S02]  /*05c0*/  DADD R22, R4, -R22 ;  /* 0x0000000004167229 */ /* 0x010fe40000000816 */
[----:B------:R-:W-:Y:S02]  /*05d0*/  DMUL R18, R18, R18 ;  /* 0x0000001212127228 */ /* 0x000fe40000000000 */
[----:B------:R-:W-:Y:S02]  /*05e0*/  FSEL R10, R14, R10, !P2 ;  /* 0x0000000a0e0a7208 */ /* 0x000fe40005000000 */
[----:B------:R-:W-:Y:S02]  /*05f0*/  FSEL R11, R15, R11, !P2 ;  /* 0x0000000b0f0b7208 */ /* 0x000fe40005000000 */
[----:B------:R-:W3:Y:S02]  /*0600*/  LDG.E.64.CONSTANT R14, desc[UR16][R12.64+0x18] ;  /* 0x000018100c0e7981 */ /* 0x000ee4000c1e9b00 */
[----:B------:R-:W-:-:S02]  /*0610*/  DFMA R18, R22, R22, R18 ;  /* 0x000000161612722b */ /* 0x000fc40000000012 */
[----:B------:R0:W4:Y:S01]  /*0620*/  LDG.E.64.CONSTANT R22, desc[UR16][R8.64+0x18] ;  /* 0x0000181008167981 */ /* 0x000122000c1e9b00 */
[----:B------:R-:W-:-:S05]  /*0630*/  DADD R16, R6, -R16 ;  /* 0x0000000006107229 */ /* 0x000fca0000000810 */
[----:B------:R-:W-:-:S03]  /*0640*/  DSETP.GEU.AND P1, PT, R18, R10, PT ;  /* 0x0000000a1200722a */ /* 0x000fc60003f2e000 */
[----:B------:R-:W-:-:S03]  /*0650*/  DMUL R16, R16, R16 ;  /* 0x0000001010107228 */ /* 0x000fc60000000000 */
[----:B------:R-:W-:Y:S02]  /*0660*/  FSEL R10, R18, R10, !P1 ;  /* 0x0000000a120a7208 */ /* 0x000fe40004800000 */
[----:B------:R-:W-:Y:S02]  /*0670*/  FSEL R11, R19, R11, !P1 ;  /* 0x0000000b130b7208 */ /* 0x000fe40004800000 */
[C---:B------:R-:W-:Y:S02]  /*0680*/  SEL R26, R24.reuse, R26, !P3 ;  /* 0x0000001a181a7207 */ /* 0x040fe40005800000 */
[C---:B------:R-:W-:Y:S01]  /*0690*/  @!P4 IADD3 R26, PT, PT, R24.reuse, 0x1, RZ ;  /* 0x00000001181ac810 */ /* 0x040fe20007ffe0ff */
[C---:B------:R-:W-:Y:S02]  /*06a0*/  @!P5 VIADD R26, R24.reuse, 0x2 ;  /* 0x00000002181ad836 */ /* 0x040fe40000000000 */
[C---:B------:R-:W-:Y:S02]  /*06b0*/  @!P6 VIADD R26, R24.reuse, 0x3 ;  /* 0x00000003181ae836 */ /* 0x040fe40000000000 */
[----:B------:R-:W-:-:S02]  /*06c0*/  @!P2 VIADD R26, R24, 0x4 ;  /* 0x00000004181aa836 */ /* 0x000fc40000000000 */
[----:B------:R-:W-:Y:S01]  /*06d0*/  @!P1 VIADD R26, R24, 0x5 ;  /* 0x00000005181a9836 */ /* 0x000fe20000000000 */
[----:B0-----:R-:W-:Y:S02]  /*06e0*/  IADD3 R8, P1, PT, R8, 0x40, RZ ;  /* 0x0000004008087810 */ /* 0x001fe40007f3e0ff */
[----:B------:R-:W-:-:S03]  /*06f0*/  IADD3 R12, P2, PT, R12, 0x40, RZ ;  /* 0x000000400c0c7810 */ /* 0x000fc60007f5e0ff */
[----:B------:R-:W-:Y:S02]  /*0700*/  IMAD.X R9, RZ, RZ, R9, P1 ;  /* 0x000000ffff097224 */ /* 0x000fe400008e0609 */
[----:B------:R-:W-:Y:S01]  /*0710*/  IMAD.X R13, RZ, RZ, R13, P2 ;  /* 0x000000ffff0d7224 */ /* 0x000fe200010e060d */
[----:B--2---:R-:W-:-:S08]  /*0720*/  DADD R20, R4, -R20 ;  /* 0x0000000004147229 */ /* 0x004fd00000000814 */
[----:B------:R-:W-:Y:S02]  /*0730*/  DFMA R16, R20, R20, R16 ;  /* 0x000000141410722b */ /* 0x000fe40000000010 */
[----:B---3--:R-:W-:Y:S02]  /*0740*/  DADD R14, R6, -R14 ;  /* 0x00000000060e7229 */ /* 0x008fe4000000080e */
[----:B----4-:R-:W-:-:S06]  /*0750*/  DADD R22, R4, -R22 ;  /* 0x0000000004167229 */ /* 0x010fcc0000000816 */
[----:B------:R-:W-:Y:S02]  /*0760*/  DMUL R14, R14, R14 ;  /* 0x0000000e0e0e7228 */ /* 0x000fe40000000000 */
[----:B------:R-:W-:-:S06]  /*0770*/  DSETP.GEU.AND P0, PT, R16, R10, PT ;  /* 0x0000000a1000722a */ /* 0x000fcc0003f0e000 */
[----:B------:R-:W-:Y:S01]  /*0780*/  DFMA R22, R22, R22, R14 ;  /* 0x000000161616722b */ /* 0x000fe2000000000e */
[----:B------:R-:W-:Y:S02]  /*0790*/  FSEL R10, R16, R10, !P0 ;  /* 0x0000000a100a7208 */ /* 0x000fe40004000000 */
[----:B------:R-:W-:-:S06]  /*07a0*/  FSEL R11, R17, R11, !P0 ;  /* 0x0000000b110b7208 */ /* 0x000fcc0004000000 */
[----:B------:R-:W-:Y:S01]  /*07b0*/  DSETP.GEU.AND P3, PT, R22, R10, PT ;  /* 0x0000000a1600722a */ /* 0x000fe20003f6e000 */
[----:B------:R-:W-:-:S13]  /*07c0*/  @!P0 VIADD R26, R24, 0x6 ;  /* 0x00000006181a8836 */ /* 0x000fda0000000000 */
[C---:B------:R-:W-:Y:S02]  /*07d0*/  @!P3 VIADD R26, R24.reuse, 0x7 ;  /* 0x00000007181ab836 */ /* 0x040fe40000000000 */
[----:B------:R-:W-:-:S05]  /*07e0*/  VIADD R24, R24, 0x8 ;  /* 0x0000000818187836 */ /* 0x000fca0000000000 */
[----:B------:R-:W-:Y:S02]  /*07f0*/  ISETP.NE.AND P0, PT, R24, R3, PT ;  /* 0x000000031800720c */ /* 0x000fe40003f05270 */
[----:B------:R-:W-:Y:S02]  /*0800*/  FSEL R10, R22, R10, !P3 ;  /* 0x0000000a160a7208 */ /* 0x000fe40005800000 */
[----:B------:R-:W-:-:S09]  /*0810*/  FSEL R11, R23, R11, !P3 ;  /* 0x0000000b170b7208 */ /* 0x000fd20005800000 */
[----:B------:R-:W-:Y:S05]  /*0820*/  @P0 BRA `(.L_x_43) ;  /* 0xfffffff800a40947 */ /* 0x000fea000383ffff */
.L_x_42:
[----:B------:R-:W-:Y:S05]  /*0830*/  BRA.U !UP0, `(.L_x_41) ;  /* 0x0000000508707547 */ /* 0x000fea000b800000 */
[----:B------:R-:W-:Y:S02]  /*0840*/  UISETP.GE.U32.AND UP0, UPT, UR9, 0x4, UPT ;  /* 0x000000040900788c */ /* 0x000fe4000bf06070 */
[----:B------:R-:W-:-:S04]  /*0850*/  ULOP3.LUT UR5, UR8, 0x3, URZ, 0xc0, !UPT ;  /* 0x0000000308057892 */ /* 0x000fc8000f8ec0ff */
[----:B------:R-:W-:-:S03]  /*0860*/  UISETP.NE.AND UP1, UPT, UR5, URZ, UPT ;  /* 0x000000ff0500728c */ /* 0x000fc6000bf25270 */
[----:B------:R-:W-:Y:S08]  /*0870*/  BRA.U !UP0, `(.L_x_44) ;  /* 0x0000000108b47547 */ /* 0x000ff0000b800000 */
[----:B------:R-:W0:Y:S08]  /*0880*/  LDC.64 R12, c[0x0][0x3a8] ;  /* 0x0000ea00ff0c7b82 */ /* 0x000e300000000a00 */
[----:B------:R-:W1:Y:S01]  /*0890*/  LDC.64 R28, c[0x0][0x3a0] ;  /* 0x0000e800ff1c7b82 */ /* 0x000e620000000a00 */
[----:B0-----:R-:W-:-:S05]  /*08a0*/  IMAD.WIDE.U32 R12, R3, 0x8, R12 ;  /* 0x00000008030c7825 */ /* 0x001fca00078e000c */
[----:B------:R-:W2:Y:S01]  /*08b0*/  LDG.E.64.CONSTANT R24, desc[UR16][R12.64] ;  /* 0x000000100c187981 */ /* 0x000ea2000c1e9b00 */
[----:B-1----:R-:W-:-:S03]  /*08c0*/  IMAD.WIDE.U32 R28, R3, 0x8, R28 ;  /* 0x00000008031c7825 */ /* 0x002fc600078e001c */
[----:B------:R-:W3:Y:S04]  /*08d0*/  LDG.E.64.CONSTANT R8, desc[UR16][R12.64+0x8] ;  /* 0x000008100c087981 */ /* 0x000ee8000c1e9b00 */
[----:B------:R-:W4:Y:S04]  /*08e0*/  LDG.E.64.CONSTANT R22, desc[UR16][R28.64] ;  /* 0x000000101c167981 */ /* 0x000f28000c1e9b00 */
[----:B------:R-:W4:Y:S04]  /*08f0*/  LDG.E.64.CONSTANT R20, desc[UR16][R28.64+0x8] ;  /* 0x000008101c147981 */ /* 0x000f28000c1e9b00 */
[----:B------:R-:W4:Y:S04]  /*0900*/  LDG.E.64.CONSTANT R16, desc[UR16][R12.64+0x10] ;  /* 0x000010100c107981 */ /* 0x000f28000c1e9b00 */
[----:B------:R-:W4:Y:S04]  /*0910*/  LDG.E.64.CONSTANT R18, desc[UR16][R28.64+0x10] ;  /* 0x000010101c127981 */ /* 0x000f28000c1e9b00 */
[----:B------:R-:W4:Y:S04]  /*0920*/  LDG.E.64.CONSTANT R14, desc[UR16][R28.64+0x18] ;  /* 0x000018101c0e7981 */ /* 0x000f28000c1e9b00 */
[----:B------:R-:W4:Y:S01]  /*0930*/  LDG.E.64.CONSTANT R12, desc[UR16][R12.64+0x18] ;  /* 0x000018100c0c7981 */ /* 0x000f22000c1e9b00 */
[----:B--2--5:R-:W-:-:S02]  /*0940*/  DADD R24, R6, -R24 ;  /* 0x0000000006187229 */ /* 0x024fc40000000818 */
[----:B---3--:R-:W-:Y:S02]  /*0950*/  DADD R8, R6, -R8 ;  /* 0x0000000006087229 */ /* 0x008fe40000000808 */
[----:B----4-:R-:W-:-:S04]  /*0960*/  DADD R22, R4, -R22 ;  /* 0x0000000004167229 */ /* 0x010fc80000000816 */
[----:B------:R-:W-:Y:S02]  /*0970*/  DMUL R24, R24, R24 ;  /* 0x0000001818187228 */ /* 0x000fe40000000000 */
[----:B------:R-:W-:Y:S02]  /*0980*/  DADD R20, R4, -R20 ;  /* 0x0000000004147229 */ /* 0x000fe40000000814 */
[----:B------:R-:W-:-:S04]  /*0990*/  DMUL R8, R8, R8 ;  /* 0x0000000808087228 */ /* 0x000fc80000000000 */
[----:B------:R-:W-:Y:S02]  /*09a0*/  DFMA R24, R22, R22, R24 ;  /* 0x000000161618722b */ /* 0x000fe40000000018 */
[----:B------:R-:W-:Y:S02]  /*09b0*/  DADD R16, R6, -R16 ;  /* 0x0000000006107229 */ /* 0x000fe40000000810 */
[----:B------:R-:W-:-:S04]  /*09c0*/  DFMA R8, R20, R20, R8 ;  /* 0x000000141408722b */ /* 0x000fc80000000008 */
[----:B------:R-:W-:Y:S02]  /*09d0*/  DSETP.GEU.AND P0, PT, R24, R10, PT ;  /* 0x0000000a1800722a */ /* 0x000fe40003f0e000 */
[----:B------:R-:W-:Y:S02]  /*09e0*/  DADD R18, R4, -R18 ;  /* 0x0000000004127229 */ /* 0x000fe40000000812 */
[----:B------:R-:W-:Y:S02]  /*09f0*/  DMUL R20, R16, R16 ;  /* 0x0000001010147228 */ /* 0x000fe40000000000 */
[----:B------:R-:W-:Y:S02]  /*0a00*/  FSEL R10, R24, R10, !P0 ;  /* 0x0000000a180a7208 */ /* 0x000fe40004000000 */
[----:B------:R-:W-:Y:S01]  /*0a10*/  FSEL R11, R25, R11, !P0 ;  /* 0x0000000b190b7208 */ /* 0x000fe20004000000 */
[----:B------:R-:W-:-:S05]  /*0a20*/  DADD R16, R6, -R12 ;  /* 0x0000000006107229 */ /* 0x000fca000000080c */
[----:B------:R-:W-:Y:S02]  /*0a30*/  DSETP.GEU.AND P1, PT, R8, R10, PT ;  /* 0x0000000a0800722a */ /* 0x000fe40003f2e000 */
[----:B------:R-:W-:Y:S02]  /*0a40*/  DFMA R12, R18, R18, R20 ;  /* 0x00000012120c722b */ /* 0x000fe40000000014 */
[----:B------:R-:W-:Y:S02]  /*0a50*/  DADD R14, R4, -R14 ;  /* 0x00000000040e7229 */ /* 0x000fe4000000080e */
[----:B------:R-:W-:Y:S02]  /*0a60*/  FSEL R8, R8, R10, !P1 ;  /* 0x0000000a08087208 */ /* 0x000fe40004800000 */
[----:B------:R-:W-:Y:S01]  /*0a70*/  FSEL R9, R9, R11, !P1 ;  /* 0x0000000b09097208 */ /* 0x000fe20004800000 */
[----:B------:R-:W-:-:S05]  /*0a80*/  DMUL R16, R16, R16 ;  /* 0x0000001010107228 */ /* 0x000fca0000000000 */
[----:B------:R-:W-:-:S03]  /*0a90*/  DSETP.GEU.AND P2, PT, R12, R8, PT ;  /* 0x000000080c00722a */ /* 0x000fc60003f4e000 */
[----:B------:R-:W-:-:S03]  /*0aa0*/  DFMA R16, R14, R14, R16 ;  /* 0x0000000e0e10722b */ /* 0x000fc60000000010 */
[----:B------:R-:W-:Y:S02]  /*0ab0*/  FSEL R8, R12, R8, !P2 ;  /* 0x000000080c087208 */ /* 0x000fe40005000000 */
[----:B------:R-:W-:-:S06]  /*0ac0*/  FSEL R9, R13, R9, !P2 ;  /* 0x000000090d097208 */ /* 0x000fcc0005000000 */
[----:B------:R-:W-:Y:S01]  /*0ad0*/  DSETP.GEU.AND P3, PT, R16, R8, PT ;  /* 0x000000081000722a */ /* 0x000fe20003f6e000 */
[C---:B------:R-:W-:Y:S01]  /*0ae0*/  SEL R26, R3.reuse, R26, !P0 ;  /* 0x0000001a031a7207 */ /* 0x040fe20004000000 */
[C---:B------:R-:W-:Y:S01]  /*0af0*/  @!P1 VIADD R26, R3.reuse, 0x1 ;  /* 0x00000001031a9836 */ /* 0x040fe20000000000 */
[----:B------:R-:W-:-:S03]  /*0b00*/  @!P2 IADD3 R26, PT, PT, R3, 0x2, RZ ;  /* 0x00000002031aa810 */ /* 0x000fc60007ffe0ff */
[----:B------:R-:W-:Y:S02]  /*0b10*/  FSEL R10, R16, R8, !P3 ;  /* 0x00000008100a7208 */ /* 0x000fe40005800000 */
[----:B------:R-:W-:-:S06]  /*0b20*/  FSEL R11, R17, R9, !P3 ;  /* 0x00000009110b7208 */ /* 0x000fcc0005800000 */
[C---:B------:R-:W-:Y:S02]  /*0b30*/  @!P3 VIADD R26, R3.reuse, 0x3 ;  /* 0x00000003031ab836 */ /* 0x040fe40000000000 */
[----:B------:R-:W-:-:S07]  /*0b40*/  VIADD R3, R3, 0x4 ;  /* 0x0000000403037836 */ /* 0x000fce0000000000 */
.L_x_44:
[----:B------:R-:W-:Y:S05]  /*0b50*/  BRA.U !UP1, `(.L_x_41) ;  /* 0x0000000109a87547 */ /* 0x000fea000b800000 */
[----:B------:R-:W-:Y:S02]  /*0b60*/  UISETP.NE.AND UP0, UPT, UR5, 0x1, UPT ;  /* 0x000000010500788c */ /* 0x000fe4000bf05270 */
[----:B------:R-:W-:-:S04]  /*0b70*/  ULOP3.LUT UR4, UR8, 0x1, URZ, 0xc0, !UPT ;  /* 0x0000000108047892 */ /* 0x000fc8000f8ec0ff */
[----:B------:R-:W-:-:S03]  /*0b80*/  UISETP.NE.U32.AND UP1, UPT, UR4, 0x1, UPT ;  /* 0x000000010400788c */ /* 0x000fc6000bf25070 */
        /* <DEDUP_REMOVED lines=8> */
[----:B------:R-:W3:Y:S01]  /*0c10*/  LDG.E.64.CONSTANT R12, desc[UR16][R14.64+0x8] ;  /* 0x000008100e0c7981 */ /* 0x000ee2000c1e9b00 */
[----:B--2--5:R-:W-:-:S08]  /*0c20*/  DADD R20, R6, -R20 ;  /* 0x0000000006147229 */ /* 0x024fd00000000814 */
[----:B------:R-:W-:Y:S02]  /*0c30*/  DMUL R20, R20, R20 ;  /* 0x0000001414147228 */ /* 0x000fe40000000000 */
[----:B----4-:R-:W-:Y:S02]  /*0c40*/  DADD R16, R4, -R16 ;  /* 0x0000000004107229 */ /* 0x010fe40000000810 */
[----:B---3--:R-:W-:Y:S02]  /*0c50*/  DADD R8, R6, -R8 ;  /* 0x0000000006087229 */ /* 0x008fe40000000808 */
[----:B------:R-:W-:-:S04]  /*0c60*/  DADD R12, R4, -R12 ;  /* 0x00000000040c7229 */ /* 0x000fc8000000080c */
[----:B------:R-:W-:Y:S02]  /*0c70*/  DFMA R20, R16, R16, R20 ;  /* 0x000000101014722b */ /* 0x000fe40000000014 */
[----:B------:R-:W-:-:S06]  /*0c80*/  DMUL R8, R8, R8 ;  /* 0x0000000808087228 */ /* 0x000fcc0000000000 */
[----:B------:R-:W-:Y:S02]  /*0c90*/  DSETP.GEU.AND P0, PT, R20, R10, PT ;  /* 0x0000000a1400722a */ /* 0x000fe40003f0e000 */
[----:B------:R-:W-:-:S04]  /*0ca0*/  DFMA R8, R12, R12, R8 ;  /* 0x0000000c0c08722b */ /* 0x000fc80000000008 */
[----:B------:R-:W-:Y:S02]  /*0cb0*/  FSEL R10, R20, R10, !P0 ;  /* 0x0000000a140a7208 */ /* 0x000fe40004000000 */
[----:B------:R-:W-:-:S06]  /*0cc0*/  FSEL R11, R21, R11, !P0 ;  /* 0x0000000b150b7208 */ /* 0x000fcc0004000000 */
[----:B------:R-:W-:Y:S01]  /*0cd0*/  DSETP.GEU.AND P1, PT, R8, R10, PT ;  /* 0x0000000a0800722a */ /* 0x000fe20003f2e000 */
[----:B------:R-:W-:-:S05]  /*0ce0*/  SEL R26, R3, R26, !P0 ;  /* 0x0000001a031a7207 */ /* 0x000fca0004000000 */
[----:B------:R-:W-:Y:S02]  /*0cf0*/  FSEL R10, R8, R10, !P1 ;  /* 0x0000000a080a7208 */ /* 0x000fe40004800000 */
[----:B------:R-:W-:-:S06]  /*0d00*/  FSEL R11, R9, R11, !P1 ;  /* 0x0000000b090b7208 */ /* 0x000fcc0004800000 */
[C---:B------:R-:W-:Y:S02]  /*0d10*/  @!P1 VIADD R26, R3.reuse, 0x1 ;  /* 0x00000001031a9836 */ /* 0x040fe40000000000 */
[----:B------:R-:W-:-:S07]  /*0d20*/  VIADD R3, R3, 0x2 ;  /* 0x0000000203037836 */ /* 0x000fce0000000000 */
.L_x_45:
[----:B------:R-:W-:Y:S05]  /*0d30*/  BRA.U UP1, `(.L_x_41) ;  /* 0x0000000101307547 */ /* 0x000fea000b800000 */
[----:B------:R-:W0:Y:S08]  /*0d40*/  LDC.64 R12, c[0x0][0x3a8] ;  /* 0x0000ea00ff0c7b82 */ /* 0x000e300000000a00 */
[----:B------:R-:W1:Y:S01]  /*0d50*/  LDC.64 R8, c[0x0][0x3a0] ;  /* 0x0000e800ff087b82 */ /* 0x000e620000000a00 */
[----:B0-----:R-:W-:-:S06]  /*0d60*/  IMAD.WIDE.U32 R12, R3, 0x8, R12 ;  /* 0x00000008030c7825 */ /* 0x001fcc00078e000c */
[----:B------:R-:W2:Y:S01]  /*0d70*/  LDG.E.64.CONSTANT R12, desc[UR16][R12.64] ;  /* 0x000000100c0c7981 */ /* 0x000ea2000c1e9b00 */
[----:B-1----:R-:W-:-:S06]  /*0d80*/  IMAD.WIDE.U32 R8, R3, 0x8, R8 ;  /* 0x0000000803087825 */ /* 0x002fcc00078e0008 */
[----:B------:R-:W3:Y:S01]  /*0d90*/  LDG.E.64.CONSTANT R8, desc[UR16][R8.64] ;  /* 0x0000001008087981 */ /* 0x000ee2000c1e9b00 */
[----:B--2--5:R-:W-:Y:S02]  /*0da0*/  DADD R6, R6, -R12 ;  /* 0x0000000006067229 */ /* 0x024fe4000000080c */
[----:B---3--:R-:W-:-:S06]  /*0db0*/  DADD R4, R4, -R8 ;  /* 0x0000000004047229 */ /* 0x008fcc0000000808 */
[----:B------:R-:W-:-:S08]  /*0dc0*/  DMUL R6, R6, R6 ;  /* 0x0000000606067228 */ /* 0x000fd00000000000 */
[----:B------:R-:W-:-:S08]  /*0dd0*/  DFMA R6, R4, R4, R6 ;  /* 0x000000040406722b */ /* 0x000fd00000000006 */
[----:B------:R-:W-:-:S06]  /*0de0*/  DSETP.GEU.AND P0, PT, R6, R10, PT ;  /* 0x0000000a0600722a */ /* 0x000fcc0003f0e000 */
[----:B------:R-:W-:-:S08]  /*0df0*/  SEL R26, R3, R26, !P0 ;  /* 0x0000001a031a7207 */ /* 0x000fd00004000000 */
.L_x_41:
[----:B-----5:R-:W0:Y:S02]  /*0e00*/  LDC.64 R4, c[0x0][0x398] ;  /* 0x0000e600ff047b82 */ /* 0x020e240000000a00 */
[----:B0-----:R-:W-:-:S05]  /*0e10*/  IMAD.WIDE R4, R2, 0x4, R4 ;  /* 0x0000000402047825 */ /* 0x001fca00078e0204 */
[----:B------:R-:W2:Y:S02]  /*0e20*/  LDG.E R3, desc[UR16][R4.64] ;  /* 0x0000001004037981 */ /* 0x000ea4000c1e1900 */
[----:B--2---:R-:W-:-:S13]  /*0e30*/  ISETP.NE.AND P0, PT, R26, R3, PT ;  /* 0x000000031a00720c */ /* 0x004fda0003f05270 */
[----:B------:R-:W0:Y:S01]  /*0e40*/  @P0 LDC.64 R6, c[0x4][RZ] ;  /* 0x01000000ff060b82 */ /* 0x000e220000000a00 */
[----:B------:R-:W-:-:S05]  /*0e50*/  @P0 IMAD.MOV.U32 R3, RZ, RZ, 0x1 ;  /* 0x00000001ff030424 */ /* 0x000fca00078e00ff */
[----:B0-----:R0:W-:Y:S04]  /*0e60*/  @P0 STG.E desc[UR16][R6.64], R3 ;  /* 0x0000000306000986 */ /* 0x0011e8000c101910 */
[----:B------:R0:W-:Y:S02]  /*0e70*/  STG.E desc[UR16][R4.64], R26 ;  /* 0x0000001a04007986 */ /* 0x0001e4000c101910 */
.L_x_40:
[----:B------:R-:W-:Y:S05]  /*0e80*/  BSYNC.RECONVERGENT B0 ;  /* 0x0000000000007941 */ /* 0x000fea0003800200 */
.L_x_39:
[----:B------:R-:W1:Y:S08]  /*0e90*/  LDC R22, c[0x0][0x384] ;  /* 0x0000e100ff167b82 */ /* 0x000e700000000800 */
[----:B------:R-:W-:Y:S01]  /*0ea0*/  BAR.SYNC.DEFER_BLOCKING 0x0 ;  /* 0x0000000000007b1d */ /* 0x000fe20000010000 */
[----:B-1----:R-:W-:-:S13]  /*0eb0*/  ISETP.GE.AND P0, PT, R22, 0x1, PT ;  /* 0x000000011600780c */ /* 0x002fda0003f06270 */
[----:B------:R-:W-:Y:S05]  /*0ec0*/  @!P0 EXIT ;  /* 0x000000000000894d */ /* 0x000fea0003800000 */
[----:B------:R-:W1:Y:S01]  /*0ed0*/  S2UR UR6, SR_CgaCtaId ;  /* 0x00000000000679c3 */ /* 0x000e620000008800 */
[----:B------:R-:W-:Y:S01]  /*0ee0*/  UMOV UR4, 0x400 ;  /* 0x0000040000047882 */ /* 0x000fe20000000000 */
[----:B------:R-:W-:Y:S01]  /*0ef0*/  IMAD R23, R22, UR11, RZ ;  /* 0x0000000b16177c24 */ /* 0x000fe2000f8e02ff */
[----:B------:R-:W-:Y:S01]  /*0f00*/  UIADD3 UR5, UPT, UPT, UR4, 0x1000, URZ ;  /* 0x0000100004057890 */ /* 0x000fe2000fffe0ff */
[----:B0-----:R-:W-:Y:S02]  /*0f10*/  IMAD.MOV R26, RZ, RZ, -R26 ;  /* 0x000000ffff1a7224 */ /* 0x001fe400078e0a1a */
[----:B------:R-:W-:Y:S02]  /*0f20*/  IMAD.MOV R22, RZ, RZ, -R22 ;  /* 0x000000ffff167224 */ /* 0x000fe400078e0a16 */
[----:B------:R-:W0:Y:S08]  /*0f30*/  LDC.64 R4, c[0x0][0x388] ;  /* 0x0000e200ff047b82 */ /* 0x000e300000000a00 */
[----:B------:R-:W2:Y:S08]  /*0f40*/  LDC.64 R12, c[0x0][0x390] ;  /* 0x0000e400ff0c7b82 */ /* 0x000eb00000000a00 */
[----:B------:R-:W3:Y:S01]  /*0f50*/  LDC.64 R10, c[0x0][0x3c0] ;  /* 0x0000f000ff0a7b82 */ /* 0x000ee20000000a00 */
[----:B-1----:R-:W-:-:S02]  /*0f60*/  ULEA UR7, UR6, UR4, 0x18 ;  /* 0x0000000406077291 */ /* 0x002fc4000f8ec0ff */
[----:B------:R-:W-:Y:S02]  /*0f70*/  UIADD3 UR4, UPT, UPT, UR4, 0x2000, URZ ;  /* 0x0000200004047890 */ /* 0x000fe4000fffe0ff */
[----:B------:R-:W-:Y:S02]  /*0f80*/  ULEA UR5, UR6, UR5, 0x18 ;  /* 0x0000000506057291 */ /* 0x000fe4000f8ec0ff */
[----:B------:R-:W-:Y:S01]  /*0f90*/  ULEA UR4, UR6, UR4, 0x18 ;  /* 0x0000000406047291 */ /* 0x000fe2000f8ec0ff */
[----:B------:R-:W1:Y:S01]  /*0fa0*/  LDC.64 R8, c[0x0][0x3b0] ;  /* 0x0000ec00ff087b82 */ /* 0x000e620000000a00 */
[----:B0-----:R-:W-:Y:S01]  /*0fb0*/  IMAD.WIDE R4, R2, 0x8, R4 ;  /* 0x0000000802047825 */ /* 0x001fe200078e0204 */
[C---:B------:R-:W-:Y:S02]  /*0fc0*/  LEA R24, R0.reuse, UR7, 0x3 ;  /* 0x0000000700187c11 */ /* 0x040fe4000f8e18ff */
[C---:B------:R-:W-:Y:S02]  /*0fd0*/  LEA R25, R0.reuse, UR5, 0x3 ;  /* 0x0000000500197c11 */ /* 0x040fe4000f8e18ff */
[----:B------:R-:W-:-:S02]  /*0fe0*/  LEA R27, R0, UR4, 0x2 ;  /* 0x00000004001b7c11 */ /* 0x000fc4000f8e10ff */
[----:B------:R-:W0:Y:S01]  /*0ff0*/  LDC.64 R6, c[0x0][0x3b8] ;  /* 0x0000ee00ff067b82 */ /* 0x000e220000000a00 */
[----:B--2---:R-:W-:-:S07]  /*1000*/  IMAD.WIDE R2, R2, 0x8, R12 ;  /* 0x0000000802027825 */ /* 0x004fce00078e020c */
.L_x_66:
[----:B------:R-:W-:Y:S02]  /*1010*/  ISETP.NE.AND P0, PT, R26, RZ, PT ;  /* 0x000000ff1a00720c */ /* 0x000fe40003f05270 */
[----:B0-----:R-:W-:Y:S02]  /*1020*/  CS2R R14, SRZ ;  /* 0x00000000000e7805 */ /* 0x001fe4000001ff00 */
[----:B------:R-:W-:-:S09]  /*1030*/  CS2R R12, SRZ ;  /* 0x00000000000c7805 */ /* 0x000fd2000001ff00 */
[----:B--2---:R-:W2:Y:S04]  /*1040*/  @!P0 LDG.E.64.CONSTANT R14, desc[UR16][R4.64] ;  /* 0x00000010040e8981 */ /* 0x004ea8000c1e9b00 */
[----:B----4-:R-:W4:Y:S01]  /*1050*/  @!P0 LDG.E.64.CONSTANT R12, desc[UR16][R2.64] ;  /* 0x00000010020c8981 */ /* 0x010f22000c1e9b00 */
[----:B------:R-:W-:Y:S01]  /*1060*/  ISETP.GT.U32.AND P6, PT, R0, 0xff, PT ;  /* 0x000000ff0000780c */ /* 0x000fe20003fc4070 */
[----:B------:R-:W-:Y:S01]  /*1070*/  BSSY.RECONVERGENT B0, `(.L_x_46) ;  /* 0x000001c000007945 */ /* 0x000fe20003800200 */
[----:B------:R-:W-:Y:S02]  /*1080*/  ISETP.NE.AND P0, PT, R26, RZ, PT ;  /* 0x000000ff1a00720c */ /* 0x000fe40003f05270 */
[----:B------:R-:W-:Y:S02]  /*1090*/  ISETP.GT.U32.AND P5, PT, R0, 0x7f, PT ;  /* 0x0000007f0000780c */ /* 0x000fe40003fa4070 */
[----:B------:R-:W-:-:S02]  /*10a0*/  SEL R16, RZ, 0x1, P0 ;  /* 0x00000001ff107807 */ /* 0x000fc40000000000 */
[C---:B------:R-:W-:Y:S02]  /*10b0*/  ISETP.GT.U32.AND P0, PT, R0.reuse, 0x3f, PT ;  /* 0x0000003f0000780c */ /* 0x040fe40003f04070 */
[C---:B------:R-:W-:Y:S02]  /*10c0*/  ISETP.GT.U32.AND P4, PT, R0.reuse, 0x1f, PT ;  /* 0x0000001f0000780c */ /* 0x040fe40003f84070 */
[C---:B------:R-:W-:Y:S02]  /*10d0*/  ISETP.GT.U32.AND P3, PT, R0.reuse, 0xf, PT ;  /* 0x0000000f0000780c */ /* 0x040fe40003f64070 */
[C---:B------:R-:W-:Y:S02]  /*10e0*/  ISETP.GT.U32.AND P2, PT, R0.reuse, 0x7, PT ;  /* 0x000000070000780c */ /* 0x040fe40003f44070 */
[C---:B------:R-:W-:Y:S01]  /*10f0*/  ISETP.GT.U32.AND P1, PT, R0.reuse, 0x3, PT ;  /* 0x000000030000780c */ /* 0x040fe20003f24070 */
[----:B--2---:R-:W-:Y:S04]  /*1100*/  STS.64 [R24], R14 ;  /* 0x0000000e18007388 */ /* 0x004fe80000000a00 */
[----:B----4-:R2:W-:Y:S04]  /*1110*/  STS.64 [R25], R12 ;  /* 0x0000000c19007388 */ /* 0x0105e80000000a00 */
[----:B------:R4:W-:Y:S01]  /*1120*/  STS [R27], R16 ;  /* 0x000000101b007388 */ /* 0x0009e20000000800 */
[----:B--2---:R-:W-:Y:S01]  /*1130*/  P2R R12, PR, RZ, 0x1 ;  /* 0x00000001ff0c7803 */ /* 0x004fe20000000000 */
[----:B------:R-:W-:Y:S01]  /*1140*/  BAR.SYNC.DEFER_BLOCKING 0x0 ;  /* 0x0000000000007b1d */ /* 0x000fe20000010000 */
[----:B------:R-:W-:-:S05]  /*1150*/  ISETP.GT.U32.AND P0, PT, R0, 0x1, PT ;  /* 0x000000010000780c */ /* 0x000fca0003f04070 */
[----:B----4-:R-:W-:Y:S08]  /*1160*/  @P6 BRA `(.L_x_47) ;  /* 0x0000000000306947 */ /* 0x010ff00003800000 */
[----:B------:R-:W-:Y:S04]  /*1170*/  LDS.64 R12, [R24+0x800] ;  /* 0x00080000180c7984 */ /* 0x000fe80000000a00 */
[----:B------:R-:W2:Y:S02]  /*1180*/  LDS.64 R14, [R24] ;  /* 0x00000000180e7984 */ /* 0x000ea40000000a00 */
[----:B--2---:R-:W-:-:S07]  /*1190*/  DADD R12, R12, R14 ;  /* 0x000000000c0c7229 */ /* 0x004fce000000000e */
[----:B------:R-:W-:Y:S04]  /*11a0*/  STS.64 [R24], R12 ;  /* 0x0000000c18007388 */ /* 0x000fe80000000a00 */
[----:B------:R-:W-:Y:S04]  /*11b0*/  LDS.64 R14, [R25+0x800] ;  /* 0x00080000190e7984 */ /* 0x000fe80000000a00 */
[----:B------:R-:W2:Y:S02]  /*11c0*/  LDS.64 R16, [R25] ;  /* 0x0000000019107984 */ /* 0x000ea40000000a00 */
[----:B--2---:R-:W-:-:S07]  /*11d0*/  DADD R14, R14, R16 ;  /* 0x000000000e0e7229 */ /* 0x004fce0000000010 */
[----:B------:R-:W-:Y:S04]  /*11e0*/  STS.64 [R25], R14 ;  /* 0x0000000e19007388 */ /* 0x000fe80000000a00 */
[----:B------:R-:W-:Y:S04]  /*11f0*/  LDS R16, [R27+0x400] ;  /* 0x000400001b107984 */ /* 0x000fe80000000800 */
[----:B------:R-:W2:Y:S02]  /*1200*/  LDS R17, [R27] ;  /* 0x000000001b117984 */ /* 0x000ea40000000800 */
[----:B--2---:R-:W-:-:S05]  /*1210*/  IMAD.IADD R16, R16, 0x1, R17 ;  /* 0x0000000110107824 */ /* 0x004fca00078e0211 */
[----:B------:R2:W-:Y:S02]  /*1220*/  STS [R27], R16 ;  /* 0x000000101b007388 */ /* 0x0005e40000000800 */
.L_x_47:
[----:B------:R-:W-:Y:S05]  /*1230*/  BSYNC.RECONVERGENT B0 ;  /* 0x0000000000007941 */ /* 0x000fea0003800200 */
.L_x_46:
[----:B------:R-:W-:Y:S01]  /*1240*/  BAR.SYNC.DEFER_BLOCKING 0x0 ;  /* 0x0000000000007b1d */ /* 0x000fe20000010000 */
[----:B------:R-:W-:-:S05]  /*1250*/  ISETP.NE.AND P6, PT, R0, RZ, PT ;  /* 0x000000ff0000720c */ /* 0x000fca0003fc5270 */
[----:B------:R-:W-:Y:S04]  /*1260*/  BSSY.RECONVERGENT B0, `(.L_x_48) ;  /* 0x000000e000007945 */ /* 0x000fe80003800200 */
[----:B------:R-:W-:Y:S05]  /*1270*/  @P5 BRA `(.L_x_49) ;  /* 0x0000000000305947 */ /* 0x000fea0003800000 */
[----:B------:R-:W-:Y:S04]  /*1280*/  LDS.64 R12, [R24+0x400] ;  /* 0x00040000180c7984 */ /* 0x000fe80000000a00 */
[----:B------:R-:W4:Y:S02]  /*1290*/  LDS.64 R14, [R24] ;  /* 0x00000000180e7984 */ /* 0x000f240000000a00 */
[----:B----4-:R-:W-:-:S07]  /*12a0*/  DADD R12, R12, R14 ;  /* 0x000000000c0c7229 */ /* 0x010fce000000000e */
[----:B------:R-:W-:Y:S04]  /*12b0*/  STS.64 [R24], R12 ;  /* 0x0000000c18007388 */ /* 0x000fe80000000a00 */
[----:B------:R-:W-:Y:S04]  /*12c0*/  LDS.64 R14, [R25+0x400] ;  /* 0x00040000190e7984 */ /* 0x000fe80000000a00 */
[----:B--2---:R-:W2:Y:S02]  /*12d0*/  LDS.64 R16, [R25] ;  /* 0x0000000019107984 */ /* 0x004ea40000000a00 */
[----:B--2---:R-:W-:-:S07]  /*12e0*/  DADD R14, R14, R16 ;  /* 0x000000000e0e7229 */ /* 0x004fce0000000010 */
[----:B------:R-:W-:Y:S04]  /*12f0*/  STS.64 [R25], R14 ;  /* 0x0000000e19007388 */ /* 0x000fe80000000a00 */
[----:B------:R-:W-:Y:S04]  /*1300*/  LDS R16, [R27+0x200] ;  /* 0x000200001b107984 */ /* 0x000fe80000000800 */
[----:B------:R-:W2:Y:S02]  /*1310*/  LDS R17, [R27] ;  /* 0x000000001b117984 */ /* 0x000ea40000000800 */
[----:B--2---:R-:W-:-:S05]  /*1320*/  IMAD.IADD R16, R16, 0x1, R17 ;  /* 0x0000000110107824 */ /* 0x004fca00078e0211 */
[----:B------:R4:W-:Y:S02]  /*1330*/  STS [R27], R16 ;  /* 0x000000101b007388 */ /* 0x0009e40000000800 */
.L_x_49:
[----:B------:R-:W-:Y:S05]  /*1340*/  BSYNC.RECONVERGENT B0 ;  /* 0x0000000000007941 */ /* 0x000fea0003800200 */
.L_x_48:
[----:B------:R-:W-:Y:S01]  /*1350*/  BAR.SYNC.DEFER_BLOCKING 0x0 ;  /* 0x0000000000007b1d */ /* 0x000fe20000010000 */
[----:B------:R-:W-:-:S05]  /*1360*/  ISETP.GT.U32.AND P5, PT, R0, 0x3f, PT ;  /* 0x0000003f0000780c */ /* 0x000fca0003fa4070 */
[----:B------:R-:W-:Y:S08]  /*1370*/  BSSY.RECONVERGENT B0, `(.L_x_50) ;  /* 0x000000e000007945 */ /* 0x000ff00003800200 */
[----:B------:R-:W-:Y:S05]  /*1380*/  @P5 BRA `(.L_x_51) ;  /* 0x0000000000305947 */ /* 0x000fea0003800000 */
[----:B------:R-:W-:Y:S04]  /*1390*/  LDS.64 R12, [R24+0x200] ;  /* 0x00020000180c7984 */ /* 0x000fe80000000a00 */
[----:B------:R-:W5:Y:S02]  /*13a0*/  LDS.64 R14, [R24] ;  /* 0x00000000180e7984 */ /* 0x000f640000000a00 */
[----:B-----5:R-:W-:-:S07]  /*13b0*/  DADD R12, R12, R14 ;  /* 0x000000000c0c7229 */ /* 0x020fce000000000e */
[----:B------:R-:W-:Y:S04]  /*13c0*/  STS.64 [R24], R12 ;  /* 0x0000000c18007388 */ /* 0x000fe80000000a00 */
[----:B------:R-:W-:Y:S04]  /*13d0*/  LDS.64 R14, [R25+0x200] ;  /* 0x00020000190e7984 */ /* 0x000fe80000000a00 */
[----:B--2-4-:R-:W2:Y:S02]  /*13e0*/  LDS.64 R16, [R25] ;  /* 0x0000000019107984 */ /* 0x014ea40000000a00 */
[----:B--2---:R-:W-:-:S07]  /*13f0*/  DADD R14, R14, R16 ;  /* 0x000000000e0e7229 */ /* 0x004fce0000000010 */
[----:B------:R-:W-:Y:S04]  /*1400*/  STS.64 [R25], R14 ;  /* 0x0000000e19007388 */ /* 0x000fe80000000a00 */
[----:B------:R-:W-:Y:S04]  /*1410*/  LDS R16, [R27+0x100] ;  /* 0x000100001b107984 */ /* 0x000fe80000000800 */
[----:B------:R-:W2:Y:S02]  /*1420*/  LDS R17, [R27] ;  /* 0x000000001b117984 */ /* 0x000ea40000000800 */
[----:B--2---:R-:W-:-:S05]  /*1430*/  IMAD.IADD R16, R16, 0x1, R17 ;  /* 0x0000000110107824 */ /* 0x004fca00078e0211 */
[----:B------:R2:W-:Y:S02]  /*1440*/  STS [R27], R16 ;  /* 0x000000101b007388 */ /* 0x0005e40000000800 */
.L_x_51:
[----:B------:R-:W-:Y:S05]  /*1450*/  BSYNC.RECONVERGENT B0 ;  /* 0x0000000000007941 */ /* 0x000fea0003800200 */
.L_x_50:
        /* <DEDUP_REMOVED lines=13> */
[----:B--2---:R-:W-:-:S05]  /*1530*/  IADD3 R16, PT, PT, R16, R17, RZ ;  /* 0x0000001110107210 */ /* 0x004fca0007ffe0ff */
[----:B------:R2:W-:Y:S02]  /*1540*/  STS [R27], R16 ;  /* 0x000000101b007388 */ /* 0x0005e40000000800 */
.L_x_53:
[----:B------:R-:W-:Y:S05]  /*1550*/  BSYNC.RECONVERGENT B0 ;  /* 0x0000000000007941 */ /* 0x000fea0003800200 */
.L_x_52:
        /* <DEDUP_REMOVED lines=15> */
.L_x_55:
[----:B------:R-:W-:Y:S05]  /*1650*/  BSYNC.RECONVERGENT B0 ;  /* 0x0000000000007941 */ /* 0x000fea0003800200 */
.L_x_54:
        /* <DEDUP_REMOVED lines=15> */
.L_x_57:
[----:B------:R-:W-:Y:S05]  /*1750*/  BSYNC.RECONVERGENT B0 ;  /* 0x0000000000007941 */ /* 0x000fea0003800200 */
.L_x_56:
        /* <DEDUP_REMOVED lines=15> */
.L_x_59:
[----:B------:R-:W-:Y:S05]  /*1850*/  BSYNC.RECONVERGENT B0 ;  /* 0x0000000000007941 */ /* 0x000fea0003800200 */
.L_x_58:
        /* <DEDUP_REMOVED lines=15> */
.L_x_61:
[----:B------:R-:W-:Y:S05]  /*1950*/  BSYNC.RECONVERGENT B0 ;  /* 0x0000000000007941 */ /* 0x000fea0003800200 */
.L_x_60:
        /* <DEDUP_REMOVED lines=11> */
[----:B--2-4-:R-:W2:Y:S02]  /*1a10*/  LDS.64 R16, [R25] ;  /* 0x0000000019107984 */ /* 0x014ea40000000a00 */
[----:B--2---:R-:W-:-:S07]  /*1a20*/  DADD R14, R14, R16 ;  /* 0x000000000e0e7229 */ /* 0x004fce0000000010 */
[----:B------:R-:W-:Y:S04]  /*1a30*/  STS.64 [R25], R14 ;  /* 0x0000000e19007388 */ /* 0x000fe80000000a00 */
[----:B------:R-:W-:Y:S04]  /*1a40*/  LDS R16, [UR4+0x2004] ;  /* 0x00200404ff107984 */ /* 0x000fe80008000800 */
[----:B------:R-:W2:Y:S02]  /*1a50*/  LDS R17, [R27] ;  /* 0x000000001b117984 */ /* 0x000ea40000000800 */
[----:B--2---:R-:W-:-:S05]  /*1a60*/  IMAD.IADD R16, R16, 0x1, R17 ;  /* 0x0000000110107824 */ /* 0x004fca00078e0211 */
[----:B------:R2:W-:Y:S02]  /*1a70*/  STS [R27], R16 ;  /* 0x000000101b007388 */ /* 0x0005e40000000800 */
.L_x_63:
[----:B------:R-:W-:Y:S05]  /*1a80*/  BSYNC.RECONVERGENT B0 ;  /* 0x0000000000007941 */ /* 0x000fea0003800200 */
.L_x_62:
[----:B------:R-:W-:Y:S01]  /*1a90*/  VIADD R22, R22, 0x1 ;  /* 0x0000000116167836 */ /* 0x000fe20000000000 */
[----:B------:R-:W-:Y:S04]  /*1aa0*/  BAR.SYNC.DEFER_BLOCKING 0x0 ;  /* 0x0000000000007b1d */ /* 0x000fe80000010000 */
[----:B------:R-:W-:Y:S02]  /*1ab0*/  ISETP.NE.AND P0, PT, R22, RZ, PT ;  /* 0x000000ff1600720c */ /* 0x000fe40003f05270 */
[----:B------:R-:W-:Y:S04]  /*1ac0*/  BSSY.RECONVERGENT B0, `(.L_x_64) ;  /* 0x000000e000007945 */ /* 0x000fe80003800200 */
[----:B------:R-:W-:Y:S07]  /*1ad0*/  @P6 BRA `(.L_x_65) ;  /* 0x0000000000306947 */ /* 0x000fee0003800000 */
[----:B------:R-:W5:Y:S01]  /*1ae0*/  S2UR UR5, SR_CgaCtaId ;  /* 0x00000000000579c3 */ /* 0x000f620000008800 */
[----:B------:R-:W-:Y:S01]  /*1af0*/  UMOV UR4, 0x400 ;  /* 0x0000040000047882 */ /* 0x000fe20000000000 */
[----:B-12-4-:R-:W-:-:S04]  /*1b00*/  IMAD.WIDE.U32 R16, R23, 0x8, R8 ;  /* 0x0000000817107825 */ /* 0x016fc800078e0008 */
[----:B0-----:R-:W-:-:S04]  /*1b10*/  IMAD.WIDE.U32 R18, R23, 0x8, R6 ;  /* 0x0000000817127825 */ /* 0x001fc800078e0006 */
[----:B---3--:R-:W-:Y:S01]  /*1b20*/  IMAD.WIDE.U32 R20, R23, 0x4, R10 ;  /* 0x0000000417147825 */ /* 0x008fe200078e000a */
[----:B-----5:R-:W-:-:S09]  /*1b30*/  ULEA UR4, UR5, UR4, 0x18 ;  /* 0x0000000405047291 */ /* 0x020fd2000f8ec0ff */
[----:B------:R-:W0:Y:S04]  /*1b40*/  LDS.64 R14, [UR4] ;  /* 0x00000004ff0e7984 */ /* 0x000e280008000a00 */
[----:B------:R-:W1:Y:S04]  /*1b50*/  LDS.64 R12, [UR4+0x1000] ;  /* 0x00100004ff0c7984 */ /* 0x000e680008000a00 */
[----:B------:R-:W2:Y:S04]  /*1b60*/  LDS R29, [UR4+0x2000] ;  /* 0x00200004ff1d7984 */ /* 0x000ea80008000800 */
[----:B0-----:R0:W-:Y:S04]  /*1b70*/  STG.E.64 desc[UR16][R16.64], R14 ;  /* 0x0000000e10007986 */ /* 0x0011e8000c101b10 */
[----:B-1----:R0:W-:Y:S04]  /*1b80*/  STG.E.64 desc[UR16][R18.64], R12 ;  /* 0x0000000c12007986 */ /* 0x0021e8000c101b10 */
[----:B--2---:R0:W-:Y:S02]  /*1b90*/  STG.E desc[UR16][R20.64], R29 ;  /* 0x0000001d14007986 */ /* 0x0041e4000c101910 */
.L_x_65:
[----:B------:R-:W-:Y:S05]  /*1ba0*/  BSYNC.RECONVERGENT B0 ;  /* 0x0000000000007941 */ /* 0x000fea0003800200 */
.L_x_64:
[----:B------:R-:W-:Y:S01]  /*1bb0*/  BAR.SYNC.DEFER_BLOCKING 0x0 ;  /* 0x0000000000007b1d */ /* 0x000fe20000010000 */
[----:B------:R-:W-:Y:S02]  /*1bc0*/  VIADD R23, R23, 0x1 ;  /* 0x0000000117177836 */ /* 0x000fe40000000000 */
[----:B------:R-:W-:-:S03]  /*1bd0*/  VIADD R26, R26, 0x1 ;  /* 0x000000011a1a7836 */ /* 0x000fc60000000000 */
[----:B------:R-:W-:Y:S05]  /*1be0*/  @P0 BRA `(.L_x_66) ;  /* 0xfffffff400080947 */ /* 0x000fea000383ffff */
[----:B------:R-:W-:Y:S05]  /*1bf0*/  EXIT ;  /* 0x000000000000794d */ /* 0x000fea0003800000 */
.L_x_67:
        /* <DEDUP_REMOVED lines=16> */
.L_x_71:


//--------------------- .nv.global.init           --------------------------
	.section	.nv.global.init,"aw",@progbits
	.align	4
.nv.global.init:
	.type		assignment_changed,@object
	.size		assignment_changed,(.L_0 - assignment_changed)
	.other		assignment_changed,@"STV_DEFAULT STO_CUDA_MANAGED"
assignment_changed:
        /*0000*/ 	.byte	0x01, 0x00, 0x00, 0x00
.L_0:


//--------------------- .nv.shared.reserved.0     --------------------------
	.section	.nv.shared.reserved.0,"aw",@nobits
	.weak		__nv_reservedSMEM_offset_0_alias
	.size		__nv_reservedSMEM_offset_0_alias, 0, 64
	.other		__nv_reservedSMEM_offset_0_alias,@"STO_CUDA_RESERVED_SHARED STV_DEFAULT"
__nv_reservedSMEM_offset_0_alias:
	.zero		0
	.zero		64


//--------------------- .nv.shared._Z20reduce_temp_clustersiiPKdS0_PKiPdS3_Pi --------------------------
	.section	.nv.shared._Z20reduce_temp_clustersiiPKdS0_PKiPdS3_Pi,"aw",@nobits
	.sectionflags	@""
	.align	8
.nv.shared._Z20reduce_temp_clustersiiPKdS0_PKiPdS3_Pi:
	.zero		11264


//--------------------- .nv.shared._Z15assign_clustersiiPKdS0_PiPdS2_S2_S2_S1_ --------------------------
	.section	.nv.shared._Z15assign_clustersiiPKdS0_PiPdS2_S2_S2_S1_,"aw",@nobits
	.sectionflags	@""
	.align	8
.nv.shared._Z15assign_clustersiiPKdS0_PiPdS2_S2_S2_S1_:
	.zero		11264


//--------------------- .nv.constant0._Z15update_clustersiiPdS_PKdS1_PKi --------------------------
	.section	.nv.constant0._Z15update_clustersiiPdS_PKdS1_PKi,"a",@progbits
	.sectionflags	@""
	.align	4
.nv.constant0._Z15update_clustersiiPdS_PKdS1_PKi:
	.zero		944


//--------------------- .nv.constant0._Z20reduce_temp_clustersiiPKdS0_PKiPdS3_Pi --------------------------
	.section	.nv.constant0._Z20reduce_temp_clustersiiPKdS0_PKiPdS3_Pi,"a",@progbits
	.sectionflags	@""
	.align	4
.nv.constant0._Z20reduce_temp_clustersiiPKdS0_PKiPdS3_Pi:
	.zero		952


//--------------------- .nv.constant0._Z15assign_clustersiiPKdS0_PiPdS2_S2_S2_S1_ --------------------------
	.section	.nv.constant0._Z15assign_clustersiiPKdS0_PiPdS2_S2_S2_S1_,"a",@progbits
	.sectionflags	@""
	.align	4
.nv.constant0._Z15assign_clustersiiPKdS0_PiPdS2_S2_S2_S1_:
	.zero		968


//--------------------- SYMBOLS --------------------------

	.type		.nv.reservedSmem.offset0,@object
	.size		.nv.reservedSmem.offset0,0x4
	.type		.nv.reservedSmem.cap,@object
	.size		.nv.reservedSmem.cap,0x4
